def attn_fwd(
    Q,
    K,
    V,
    Out,
    Lse,
    sm_scale,
    stride_qz,
    stride_qh,
    stride_qm,
    stride_qk,
    stride_kz,
    stride_kh,
    stride_kn,
    stride_kk,
    stride_vz,
    stride_vh,
    stride_vn,
    stride_vk,
    stride_oz,
    stride_oh,
    stride_om,
    stride_ok,
    seqlen_q,
    seqlen_k,
    BLOCK_M: tl.constexpr,
    BLOCK_N: tl.constexpr,
    HEAD_DIM: tl.constexpr,
    CAUSAL: tl.constexpr,
):
    start_m = tl.program_id(0)
    off_hz = tl.program_id(1)
    q_off = off_hz * stride_qh
    k_off = off_hz * stride_kh
    v_off = off_hz * stride_vh
    offs_m = start_m * BLOCK_M + tl.arange(0, BLOCK_M)
    offs_d = tl.arange(0, HEAD_DIM)
    offs_n = tl.arange(0, BLOCK_N)
    q_ptrs = Q + q_off + offs_m[:, None] * stride_qm + offs_d[None, :] * stride_qk
    k_ptrs = K + k_off + offs_d[:, None] * stride_kk + offs_n[None, :] * stride_kn
    v_ptrs = V + v_off + offs_n[:, None] * stride_vn + offs_d[None, :] * stride_vk
    m_i = tl.full([BLOCK_M], float("-inf"), dtype=tl.float32)
    l_i = tl.zeros([BLOCK_M], dtype=tl.float32) + 1.0
    acc = tl.zeros([BLOCK_M, HEAD_DIM], dtype=tl.float32)
    q = tl.load(q_ptrs)
    acc, l_i, m_i = _attn_fwd_inner(
        acc,
        l_i,
        m_i,
        q,
        k_ptrs,
        v_ptrs,
        sm_scale,
        stride_kn,
        stride_vn,
        start_m,
        seqlen_k,
        BLOCK_M,
        BLOCK_N,
        HEAD_DIM,
        CAUSAL,
    )
    acc = acc / l_i[:, None]
    lse = m_i + tl.math.log2(l_i) / 1.4426950408889634
    o_ptrs = (
        Out
        + off_hz * stride_oh
        + offs_m[:, None] * stride_om
        + offs_d[None, :] * stride_ok
    )
    tl.store(o_ptrs, acc.to(Out.dtype.element_ty))
    tl.store(Lse + off_hz * seqlen_q + offs_m, lse)

# config = {"BLOCK_M": 64, "BLOCK_N": 64, "HEAD_DIM": 32, "arch": "sm_100", "causal": false, "dtype": "fp16", "num_stages": 2, "num_warps": 4}
# arch = sm_100


// ===== COMPILED SASS (sm_100a) =====

	.target	sm_100a

	.elftype	@"ET_EXEC"


//--------------------- .note.nv.tkinfo           --------------------------
	.section	.note.nv.tkinfo,"",@"SHT_NOTE"
	.sectionflags	@"SHF_NOTE_NV_TKINFO"
	.tkinfo
        /*0018*/ 	.word	0x00000081
        /*0030*/ 	.string	""
        /*0030*/ 	.string	"ptxas-blackwell"
        /*0030*/ 	.string	"Cuda compilation tools, release 12.9, V12.9.86"
        /*0030*/ 	.string	"Build cuda_12.9.r12.9/compiler.36037853_0"
        /*0030*/ 	.string	"-v  -suppress-debug-info  -lineinfo  -arch sm_100a "



//--------------------- .note.nv.cuver            --------------------------
	.section	.note.nv.cuver,"",@"SHT_NOTE"
	.sectionflags	@"SHF_NOTE_NV_CUVER"
        /*0018*/ 	.short	0x0001
        /*001a*/ 	.short	0x0064
        /*001c*/ 	.short	0x0001
        /*001e*/ 	.short	0x0000
        /*0020*/ 	.short	0x0001
        /*0022*/ 	.short	0x0000


//--------------------- .nv.info                  --------------------------
	.section	.nv.info,"",@"SHT_CUDA_INFO"
	.align	4


	//----- nvinfo : EIATTR_REGCOUNT
	.align		4
        /*0000*/ 	.byte	0x04, 0x2f
        /*0002*/ 	.short	(.L_5 - .L_4)
	.align		4
.L_4:
        /*0004*/ 	.word	index@(attn_fwd)
        /*0008*/ 	.word	0x00000080


	//----- nvinfo : EIATTR_FRAME_SIZE
	.align		4
.L_5:
        /*000c*/ 	.byte	0x04, 0x11
        /*000e*/ 	.short	(.L_7 - .L_6)
	.align		4
.L_6:
        /*0010*/ 	.word	index@($__internal_2_$__cuda_sm10x_tcgen05_guardrail_trap_unallocated_columns_being_dealloced)
        /*0014*/ 	.word	0x00000000


	//----- nvinfo : EIATTR_FRAME_SIZE
	.align		4
.L_7:
        /*0018*/ 	.byte	0x04, 0x11
        /*001a*/ 	.short	(.L_9 - .L_8)
	.align		4
.L_8:
        /*001c*/ 	.word	index@($__internal_1_$__cuda_sm10x_tcgen05_guardrail_trap_phase_invalid_during_alloc)
        /*0020*/ 	.word	0x00000000


	//----- nvinfo : EIATTR_FRAME_SIZE
	.align		4
.L_9:
        /*0024*/ 	.byte	0x04, 0x11
        /*0026*/ 	.short	(.L_11 - .L_10)
	.align		4
.L_10:
        /*0028*/ 	.word	index@($__internal_0_$__cuda_sm10x_tcgen05_guardrail_trap_col_being_dealloced_not_returned_by_alloc)
        /*002c*/ 	.word	0x00000000


	//----- nvinfo : EIATTR_FRAME_SIZE
	.align		4
.L_11:
        /*0030*/ 	.byte	0x04, 0x11
        /*0032*/ 	.short	(.L_13 - .L_12)
	.align		4
.L_12:
        /*0034*/ 	.word	index@(attn_fwd)
        /*0038*/ 	.word	0x00000000


	//----- nvinfo : EIATTR_MIN_STACK_SIZE
	.align		4
.L_13:
        /*003c*/ 	.byte	0x04, 0x12
        /*003e*/ 	.short	(.L_15 - .L_14)
	.align		4
.L_14:
        /*0040*/ 	.word	index@(attn_fwd)
        /*0044*/ 	.word	0x00000000
.L_15:


//--------------------- .nv.info.attn_fwd         --------------------------
	.section	.nv.info.attn_fwd,"",@"SHT_CUDA_INFO"
	.sectionflags	@""
	.align	4


	//----- nvinfo : EIATTR_CUDA_API_VERSION
	.align		4
        /*0000*/ 	.byte	0x04, 0x37
        /*0002*/ 	.short	(.L_17 - .L_16)
.L_16:
        /*0004*/ 	.word	0x00000081


	//----- nvinfo : EIATTR_KPARAM_INFO
	.align		4
.L_17:
        /*0008*/ 	.byte	0x04, 0x17
        /*000a*/ 	.short	(.L_19 - .L_18)
.L_18:
        /*000c*/ 	.word	0x00000000
        /*0010*/ 	.short	0x0019
        /*0012*/ 	.short	0x0080
        /*0014*/ 	.byte	0x00, 0xf4, 0x21, 0x00


	//----- nvinfo : EIATTR_KPARAM_INFO
	.align		4
.L_19:
        /*0018*/ 	.byte	0x04, 0x17
        /*001a*/ 	.short	(.L_21 - .L_20)
.L_20:
        /*001c*/ 	.word	0x00000000
        /*0020*/ 	.short	0x0018
        /*0022*/ 	.short	0x0078
        /*0024*/ 	.byte	0x00, 0xf4, 0x21, 0x00


	//----- nvinfo : EIATTR_KPARAM_INFO
	.align		4
.L_21:
        /*0028*/ 	.byte	0x04, 0x17
        /*002a*/ 	.short	(.L_23 - .L_22)
.L_22:
        /*002c*/ 	.word	0x00000000
        /*0030*/ 	.short	0x0017
        /*0032*/ 	.short	0x0070
        /*0034*/ 	.byte	0x00, 0xf0, 0x11, 0x00


	//----- nvinfo : EIATTR_KPARAM_INFO
	.align		4
.L_23:
        /*0038*/ 	.byte	0x04, 0x17
        /*003a*/ 	.short	(.L_25 - .L_24)
.L_24:
        /*003c*/ 	.word	0x00000000
        /*0040*/ 	.short	0x0016
        /*0042*/ 	.short	0x006c
        /*0044*/ 	.byte	0x00, 0xf0, 0x11, 0x00


	//----- nvinfo : EIATTR_KPARAM_INFO
	.align		4
.L_25:
        /*0048*/ 	.byte	0x04, 0x17
        /*004a*/ 	.short	(.L_27 - .L_26)
.L_26:
        /*004c*/ 	.word	0x00000000
        /*0050*/ 	.short	0x0015
        /*0052*/ 	.short	0x0068
        /*0054*/ 	.byte	0x00, 0xf0, 0x11, 0x00


	//----- nvinfo : EIATTR_KPARAM_INFO
	.align		4
.L_27:
        /*0058*/ 	.byte	0x04, 0x17
        /*005a*/ 	.short	(.L_29 - .L_28)
.L_28:
        /*005c*/ 	.word	0x00000000
        /*0060*/ 	.short	0x0014
        /*0062*/ 	.short	0x0064
        /*0064*/ 	.byte	0x00, 0xf0, 0x11, 0x00


	//----- nvinfo : EIATTR_KPARAM_INFO
	.align		4
.L_29:
        /*0068*/ 	.byte	0x04, 0x17
        /*006a*/ 	.short	(.L_31 - .L_30)
.L_30:
        /*006c*/ 	.word	0x00000000
        /*0070*/ 	.short	0x0013
        /*0072*/ 	.short	0x0060
        /*0074*/ 	.byte	0x00, 0xf0, 0x11, 0x00


	//----- nvinfo : EIATTR_KPARAM_INFO
	.align		4
.L_31:
        /*0078*/ 	.byte	0x04, 0x17
        /*007a*/ 	.short	(.L_33 - .L_32)
.L_32:
        /*007c*/ 	.word	0x00000000
        /*0080*/ 	.short	0x0012
        /*0082*/ 	.short	0x005c
        /*0084*/ 	.byte	0x00, 0xf0, 0x11, 0x00


	//----- nvinfo : EIATTR_KPARAM_INFO
	.align		4
.L_33:
        /*0088*/ 	.byte	0x04, 0x17
        /*008a*/ 	.short	(.L_35 - .L_34)
.L_34:
        /*008c*/ 	.word	0x00000000
        /*0090*/ 	.short	0x0011
        /*0092*/ 	.short	0x0058
        /*0094*/ 	.byte	0x00, 0xf0, 0x11, 0x00


	//----- nvinfo : EIATTR_KPARAM_INFO
	.align		4
.L_35:
        /*0098*/ 	.byte	0x04, 0x17
        /*009a*/ 	.short	(.L_37 - .L_36)
.L_36:
        /*009c*/ 	.word	0x00000000
        /*00a0*/ 	.short	0x0010
        /*00a2*/ 	.short	0x0054
        /*00a4*/ 	.byte	0x00, 0xf0, 0x11, 0x00


	//----- nvinfo : EIATTR_KPARAM_INFO
	.align		4
.L_37:
        /*00a8*/ 	.byte	0x04, 0x17
        /*00aa*/ 	.short	(.L_39 - .L_38)
.L_38:
        /*00ac*/ 	.word	0x00000000
        /*00b0*/ 	.short	0x000f
        /*00b2*/ 	.short	0x0050
        /*00b4*/ 	.byte	0x00, 0xf0, 0x11, 0x00


	//----- nvinfo : EIATTR_KPARAM_INFO
	.align		4
.L_39:
        /*00b8*/ 	.byte	0x04, 0x17
        /*00ba*/ 	.short	(.L_41 - .L_40)
.L_40:
        /*00bc*/ 	.word	0x00000000
        /*00c0*/ 	.short	0x000e
        /*00c2*/ 	.short	0x004c
        /*00c4*/ 	.byte	0x00, 0xf0, 0x11, 0x00


	//----- nvinfo : EIATTR_KPARAM_INFO
	.align		4
.L_41:
        /*00c8*/ 	.byte	0x04, 0x17
        /*00ca*/ 	.short	(.L_43 - .L_42)
.L_42:
        /*00cc*/ 	.word	0x00000000
        /*00d0*/ 	.short	0x000d
        /*00d2*/ 	.short	0x0048
        /*00d4*/ 	.byte	0x00, 0xf0, 0x11, 0x00


	//----- nvinfo : EIATTR_KPARAM_INFO
	.align		4
.L_43:
        /*00d8*/ 	.byte	0x04, 0x17
        /*00da*/ 	.short	(.L_45 - .L_44)
.L_44:
        /*00dc*/ 	.word	0x00000000
        /*00e0*/ 	.short	0x000c
        /*00e2*/ 	.short	0x0044
        /*00e4*/ 	.byte	0x00, 0xf0, 0x11, 0x00


	//----- nvinfo : EIATTR_KPARAM_INFO
	.align		4
.L_45:
        /*00e8*/ 	.byte	0x04, 0x17
        /*00ea*/ 	.short	(.L_47 - .L_46)
.L_46:
        /*00ec*/ 	.word	0x00000000
        /*00f0*/ 	.short	0x000b
        /*00f2*/ 	.short	0x0040
        /*00f4*/ 	.byte	0x00, 0xf0, 0x11, 0x00


	//----- nvinfo : EIATTR_KPARAM_INFO
	.align		4
.L_47:
        /*00f8*/ 	.byte	0x04, 0x17
        /*00fa*/ 	.short	(.L_49 - .L_48)
.L_48:
        /*00fc*/ 	.word	0x00000000
        /*0100*/ 	.short	0x000a
        /*0102*/ 	.short	0x003c
        /*0104*/ 	.byte	0x00, 0xf0, 0x11, 0x00


	//----- nvinfo : EIATTR_KPARAM_INFO
	.align		4
.L_49:
        /*0108*/ 	.byte	0x04, 0x17
        /*010a*/ 	.short	(.L_51 - .L_50)
.L_50:
        /*010c*/ 	.word	0x00000000
        /*0110*/ 	.short	0x0009
        /*0112*/ 	.short	0x0038
        /*0114*/ 	.byte	0x00, 0xf0, 0x11, 0x00


	//----- nvinfo : EIATTR_KPARAM_INFO
	.align		4
.L_51:
        /*0118*/ 	.byte	0x04, 0x17
        /*011a*/ 	.short	(.L_53 - .L_52)
.L_52:
        /*011c*/ 	.word	0x00000000
        /*0120*/ 	.short	0x0008
        /*0122*/ 	.short	0x0034
        /*0124*/ 	.byte	0x00, 0xf0, 0x11, 0x00


	//----- nvinfo : EIATTR_KPARAM_INFO
	.align		4
.L_53:
        /*0128*/ 	.byte	0x04, 0x17
        /*012a*/ 	.short	(.L_55 - .L_54)
.L_54:
        /*012c*/ 	.word	0x00000000
        /*0130*/ 	.short	0x0007
        /*0132*/ 	.short	0x0030
        /*0134*/ 	.byte	0x00, 0xf0, 0x11, 0x00


	//----- nvinfo : EIATTR_KPARAM_INFO
	.align		4
.L_55:
        /*0138*/ 	.byte	0x04, 0x17
        /*013a*/ 	.short	(.L_57 - .L_56)
.L_56:
        /*013c*/ 	.word	0x00000000
        /*0140*/ 	.short	0x0006
        /*0142*/ 	.short	0x002c
        /*0144*/ 	.byte	0x00, 0xf0, 0x11, 0x00


	//----- nvinfo : EIATTR_KPARAM_INFO
	.align		4
.L_57:
        /*0148*/ 	.byte	0x04, 0x17
        /*014a*/ 	.short	(.L_59 - .L_58)
.L_58:
        /*014c*/ 	.word	0x00000000
        /*0150*/ 	.short	0x0005
        /*0152*/ 	.short	0x0028
        /*0154*/ 	.byte	0x00, 0xf0, 0x11, 0x00


	//----- nvinfo : EIATTR_KPARAM_INFO
	.align		4
.L_59:
        /*0158*/ 	.byte	0x04, 0x17
        /*015a*/ 	.short	(.L_61 - .L_60)
.L_60:
        /*015c*/ 	.word	0x00000000
        /*0160*/ 	.short	0x0004
        /*0162*/ 	.short	0x0020
        /*0164*/ 	.byte	0x00, 0xf4, 0x21, 0x00


	//----- nvinfo : EIATTR_KPARAM_INFO
	.align		4
.L_61:
        /*0168*/ 	.byte	0x04, 0x17
        /*016a*/ 	.short	(.L_63 - .L_62)
.L_62:
        /*016c*/ 	.word	0x00000000
        /*0170*/ 	.short	0x0003
        /*0172*/ 	.short	0x0018
        /*0174*/ 	.byte	0x00, 0xf4, 0x21, 0x00


	//----- nvinfo : EIATTR_KPARAM_INFO
	.align		4
.L_63:
        /*0178*/ 	.byte	0x04, 0x17
        /*017a*/ 	.short	(.L_65 - .L_64)
.L_64:
        /*017c*/ 	.word	0x00000000
        /*0180*/ 	.short	0x0002
        /*0182*/ 	.short	0x0010
        /*0184*/ 	.byte	0x00, 0xf4, 0x21, 0x00


	//----- nvinfo : EIATTR_KPARAM_INFO
	.align		4
.L_65:
        /*0188*/ 	.byte	0x04, 0x17
        /*018a*/ 	.short	(.L_67 - .L_66)
.L_66:
        /*018c*/ 	.word	0x00000000
        /*0190*/ 	.short	0x0001
        /*0192*/ 	.short	0x0008
        /*0194*/ 	.byte	0x00, 0xf4, 0x21, 0x00


	//----- nvinfo : EIATTR_KPARAM_INFO
	.align		4
.L_67:
        /*0198*/ 	.byte	0x04, 0x17
        /*019a*/ 	.short	(.L_69 - .L_68)
.L_68:
        /*019c*/ 	.word	0x00000000
        /*01a0*/ 	.short	0x0000
        /*01a2*/ 	.short	0x0000
        /*01a4*/ 	.byte	0x00, 0xf4, 0x21, 0x00


	//----- nvinfo : EIATTR_AT_ENTRY_FRAGMENTS
	.align		4
.L_69:
        /*01a8*/ 	.byte	0x04, 0x4f
        /*01aa*/ 	.short	(.L_71 - .L_70)


	//   ....[0]....
.L_70:
        /*01ac*/ 	.word	0x00000004


	//----- nvinfo : EIATTR_RESERVED_SMEM_USED
	.align		4
.L_71:
        /*01b0*/ 	.byte	0x01, 0x41
	.zero		2


	//----- nvinfo : EIATTR_SPARSE_MMA_MASK
	.align		4
        /*01b4*/ 	.byte	0x03, 0x50
        /*01b6*/ 	.short	0x0000


	//----- nvinfo : EIATTR_TCGEN05_1CTA_USED
	.align		4
        /*01b8*/ 	.byte	0x01, 0x51
	.zero		2


	//----- nvinfo : EIATTR_MAXREG_COUNT
	.align		4
        /*01bc*/ 	.byte	0x03, 0x1b
        /*01be*/ 	.short	0x00ff


	//----- nvinfo : EIATTR_NUM_BARRIERS
	.align		4
        /*01c0*/ 	.byte	0x02, 0x4c
        /*01c2*/ 	.byte	0x01
	.zero		1


	//----- nvinfo : EIATTR_INT_WARP_WIDE_INSTR_OFFSETS
	.align		4
        /*01c4*/ 	.byte	0x04, 0x31
        /*01c6*/ 	.short	(.L_73 - .L_72)


	//   ....[0]....
.L_72:
        /*01c8*/ 	.word	0x00000e90


	//   ....[1]....
        /*01cc*/ 	.word	0x00000ea0


	//   ....[2]....
        /*01d0*/ 	.word	0x00001200


	//   ....[3]....
        /*01d4*/ 	.word	0x00001280


	//   ....[4]....
        /*01d8*/ 	.word	0x000031a0


	//   ....[5]....
        /*01dc*/ 	.word	0x00005830


	//   ....[6]....
        /*01e0*/ 	.word	0x00005880


	//----- nvinfo : EIATTR_COOP_GROUP_MASK_REGIDS
	.align		4
.L_73:
        /*01e4*/ 	.byte	0x04, 0x29
        /*01e6*/ 	.short	(.L_75 - .L_74)


	//   ....[0]....
.L_74:
        /*01e8*/ 	.word	0xffffffff


	//   ....[1]....
        /*01ec*/ 	.word	0xffffffff


	//   ....[2]....
        /*01f0*/ 	.word	0xffffffff


	//   ....[3]....
        /*01f4*/ 	.word	0xffffffff


	//   ....[4]....
        /*01f8*/ 	.word	0xffffffff


	//   ....[5]....
        /*01fc*/ 	.word	0xffffffff


	//   ....[6]....
        /*0200*/ 	.word	0xffffffff


	//   ....[7]....
        /*0204*/ 	.word	0xffffffff


	//----- nvinfo : EIATTR_COOP_GROUP_INSTR_OFFSETS
	.align		4
.L_75:
        /*0208*/ 	.byte	0x04, 0x28
        /*020a*/ 	.short	(.L_77 - .L_76)


	//   ....[0]....
.L_76:
        /*020c*/ 	.word	0x00000050


	//   ....[1]....
        /*0210*/ 	.word	0x00000310


	//   ....[2]....
        /*0214*/ 	.word	0x00001e60


	//   ....[3]....
        /*0218*/ 	.word	0x00002780


	//   ....[4]....
        /*021c*/ 	.word	0x000037a0


	//   ....[5]....
        /*0220*/ 	.word	0x00003fb0


	//   ....[6]....
        /*0224*/ 	.word	0x000056c0


	//   ....[7]....
        /*0228*/ 	.word	0x00005930


	//----- nvinfo : EIATTR_VRC_CTA_INIT_COUNT
	.align		4
.L_77:
        /*022c*/ 	.byte	0x02, 0x4a
        /*022e*/ 	.byte	0x80
	.zero		1


	//----- nvinfo : EIATTR_MBARRIER_INSTR_OFFSETS
	.align		4
        /*0230*/ 	.byte	0x04, 0x39
        /*0232*/ 	.short	(.L_79 - .L_78)


	//   ....[0]....
.L_78:
        /*0234*/ 	.word	0x000010b0
        /*0238*/ 	.word	0x000000ff
        /*023c*/ 	.word	0x00000000
        /*0240*/ 	.short	0x0100
        /*0242*/ 	.byte	0x11
	.zero		1


	//   ....[1]....
        /*0244*/ 	.word	0x00001270
        /*0248*/ 	.word	0x000000ff
        /*024c*/ 	.word	0x00004008
        /*0250*/ 	.short	0x0100
        /*0252*/ 	.byte	0x0d
	.zero		1


	//   ....[2]....
        /*0254*/ 	.word	0x000013c0
        /*0258*/ 	.word	0x000000ff
        /*025c*/ 	.word	0x00002000
        /*0260*/ 	.short	0x0100
        /*0262*/ 	.byte	0x0d
	.zero		1


	//   ....[3]....
        /*0264*/ 	.word	0x000015a0
        /*0268*/ 	.word	0x000000ff
        /*026c*/ 	.word	0x00002000
        /*0270*/ 	.short	0x010a
        /*0272*/ 	.byte	0x0d
	.zero		1


	//   ....[4]....
        /*0274*/ 	.word	0x000016c0
        /*0278*/ 	.word	0x000000ff
        /*027c*/ 	.word	0x00002000
        /*0280*/ 	.short	0x0108
        /*0282*/ 	.byte	0x0d
	.zero		1


	//   ....[5]....
        /*0284*/ 	.word	0x000032e0
        /*0288*/ 	.word	0x000000ff
        /*028c*/ 	.word	0x00004010
        /*0290*/ 	.short	0x0100
        /*0292*/ 	.byte	0x0d
	.zero		1


	//   ....[6]....
        /*0294*/ 	.word	0x00003400
        /*0298*/ 	.word	0x000000ff
        /*029c*/ 	.word	0x00004010
        /*02a0*/ 	.short	0x010a
        /*02a2*/ 	.byte	0x0d
	.zero		1


	//   ....[7]....
        /*02a4*/ 	.word	0x00003470
        /*02a8*/ 	.word	0x000000ff
        /*02ac*/ 	.word	0x00004010
        /*02b0*/ 	.short	0x0108
        /*02b2*/ 	.byte	0x0d
	.zero		1


	//   ....[8]....
        /*02b4*/ 	.word	0x000034e0
        /*02b8*/ 	.word	0x000000ff
        /*02bc*/ 	.word	0x00000000
        /*02c0*/ 	.short	0x010a
        /*02c2*/ 	.byte	0x11
	.zero		1


	//   ....[9]....
        /*02c4*/ 	.word	0x00004950
        /*02c8*/ 	.word	0x000000ff
        /*02cc*/ 	.word	0x00000000
        /*02d0*/ 	.short	0x010a
        /*02d2*/ 	.byte	0x11
	.zero		1


	//   ....[10]....
        /*02d4*/ 	.word	0x00004ac0
        /*02d8*/ 	.word	0x000000ff
        /*02dc*/ 	.word	0x00004000
        /*02e0*/ 	.short	0x0108
        /*02e2*/ 	.byte	0x0d
	.zero		1


	//   ....[11]....
        /*02e4*/ 	.word	0x00004bd0
        /*02e8*/ 	.word	0x000000ff
        /*02ec*/ 	.word	0x00004008
        /*02f0*/ 	.short	0x0108
        /*02f2*/ 	.byte	0x0d
	.zero		1


	//   ....[12]....
        /*02f4*/ 	.word	0x00005950
        /*02f8*/ 	.word	0x000000ff
        /*02fc*/ 	.word	0x00002000
        /*0300*/ 	.short	0x010a
        /*0302*/ 	.byte	0x0d
	.zero		1


	//   ....[13]....
        /*0304*/ 	.word	0x00005980
        /*0308*/ 	.word	0x000000ff
        /*030c*/ 	.word	0x00004010
        /*0310*/ 	.short	0x010a
        /*0312*/ 	.byte	0x0d
	.zero		1


	//   ....[14]....
        /*0314*/ 	.word	0x000059b0
        /*0318*/ 	.word	0x000000ff
        /*031c*/ 	.word	0x00000000
        /*0320*/ 	.short	0x010a
        /*0322*/ 	.byte	0x11
	.zero		1


	//   ....[15]....
        /*0324*/ 	.word	0x000059e0
        /*0328*/ 	.word	0x000000ff
        /*032c*/ 	.word	0x00000000
        /*0330*/ 	.short	0x010a
        /*0332*/ 	.byte	0x11
	.zero		1


	//----- nvinfo : EIATTR_NUM_MBARRIERS
	.align		4
.L_79:
        /*0334*/ 	.byte	0x03, 0x38
        /*0336*/ 	.short	0xffff


	//----- nvinfo : EIATTR_EXIT_INSTR_OFFSETS
	.align		4
        /*0338*/ 	.byte	0x04, 0x1c
        /*033a*/ 	.short	(.L_81 - .L_80)


	//   ....[0]....
.L_80:
        /*033c*/ 	.word	0x00005940


	//----- nvinfo : EIATTR_REQNTID
	.align		4
.L_81:
        /*0340*/ 	.byte	0x04, 0x10
        /*0342*/ 	.short	(.L_83 - .L_82)
.L_82:
        /*0344*/ 	.word	0x00000080
        /*0348*/ 	.word	0x00000001
        /*034c*/ 	.word	0x00000001


	//----- nvinfo : EIATTR_CRS_STACK_SIZE
	.align		4
.L_83:
        /*0350*/ 	.byte	0x04, 0x1e
        /*0352*/ 	.short	(.L_85 - .L_84)
.L_84:
        /*0354*/ 	.word	0x00000000


	//----- nvinfo : EIATTR_CBANK_PARAM_SIZE
	.align		4
.L_85:
        /*0358*/ 	.byte	0x03, 0x19
        /*035a*/ 	.short	0x0088


	//----- nvinfo : EIATTR_PARAM_CBANK
	.align		4
        /*035c*/ 	.byte	0x04, 0x0a
        /*035e*/ 	.short	(.L_87 - .L_86)
	.align		4
.L_86:
        /*0360*/ 	.word	index@(.nv.constant0.attn_fwd)
        /*0364*/ 	.short	0x0380
        /*0366*/ 	.short	0x0088


	//----- nvinfo : EIATTR_SW_WAR
	.align		4
.L_87:
        /*0368*/ 	.byte	0x04, 0x36
        /*036a*/ 	.short	(.L_89 - .L_88)
.L_88:
        /*036c*/ 	.word	0x00000008
.L_89:


//--------------------- .nv.compat                --------------------------
	.section	.nv.compat,"",@"SHT_CUDA_COMPAT_INFO"
	.align	4
        /*0000*/ 	.byte	0x02, 0x02, 0x02, 0x00, 0x02, 0x05, 0x05, 0x00, 0x02, 0x03, 0x00, 0x00, 0x02, 0x06, 0x01, 0x00


//--------------------- .nv.callgraph             --------------------------
	.section	.nv.callgraph,"",@"SHT_CUDA_CALLGRAPH"
	.align	4
	.sectionentsize	8
	.align		4
        /*0000*/ 	.word	0x00000000
	.align		4
        /*0004*/ 	.word	0xffffffff
	.align		4
        /*0008*/ 	.word	0x00000000
	.align		4
        /*000c*/ 	.word	0xfffffffe
	.align		4
        /*0010*/ 	.word	0x00000000
	.align		4
        /*0014*/ 	.word	0xfffffffd
	.align		4
        /*0018*/ 	.word	0x00000000
	.align		4
        /*001c*/ 	.word	0xfffffffc


//--------------------- .nv.constant4             --------------------------
	.section	.nv.constant4,"a",@progbits
	.align	8
	.align		8
.nv.constant4:
        /*0000*/ 	.dword	_$_str


//--------------------- .text.attn_fwd            --------------------------
	.section	.text.attn_fwd,"ax",@progbits
	.align	128
        .global         attn_fwd
        .type           attn_fwd,@function
        .size           attn_fwd,(.L_x_28 - attn_fwd)
        .other          attn_fwd,@"STO_CUDA_ENTRY STV_DEFAULT"
attn_fwd:
.text.attn_fwd:
[----:B------:R-:W0:Y:S01]  /*0000*/  LDC R1, c[0x0][0x37c] ;  /* 0x0000df00ff017b82 */ /* 0x000e220000000800 */
[----:B------:R-:W1:Y:S02]  /*0010*/  S2R R0, SR_TID.X ;  /* 0x0000000000007919 */ /* 0x000e640000002100 */
[----:B-1----:R-:W-:-:S13]  /*0020*/  ISETP.GE.U32.AND P0, PT, R0, 0x20, PT ;  /* 0x000000200000780c */ /* 0x002fda0003f06070 */
[----:B------:R-:W-:Y:S05]  /*0030*/  @P0 BRA `(.L_x_0) ;  /* 0x0000000000b80947 */ /* 0x000fea0003800000 */
[----:B------:R-:W1:Y:S01]  /*0040*/  S2UR UR6, SR_CgaCtaId ;  /* 0x00000000000679c3 */ /* 0x000e620000008800 */
[----:B------:R-:W-:Y:S01]  /*0050*/  NOP ;  /* 0x0000000000007918 */ /* 0x000fe20000000000 */
[----:B------:R-:W-:Y:S02]  /*0060*/  UMOV UR4, 0x40 ;  /* 0x0000004000047882 */ /* 0x000fe40000000000 */
[----:B-1----:R-:W-:-:S09]  /*0070*/  ULEA UR4, UR6, UR4, 0x18 ;  /* 0x0000000406047291 */ /* 0x002fd2000f8ec0ff */
[----:B------:R-:W1:Y:S01]  /*0080*/  LDS.U8 R2, [UR4] ;  /* 0x00000004ff027984 */ /* 0x000e620008000000 */
[----:B------:R-:W-:Y:S02]  /*0090*/  UMOV UR4, 0x400 ;  /* 0x0000040000047882 */ /* 0x000fe40000000000 */
[----:B------:R-:W-:Y:S01]  /*00a0*/  ULEA UR4, UR6, UR4, 0x18 ;  /* 0x0000000406047291 */ /* 0x000fe2000f8ec0ff */
[----:B-1----:R-:W-:-:S13]  /*00b0*/  ISETP.NE.AND P1, PT, R2, RZ, PT ;  /* 0x000000ff0200720c */ /* 0x002fda0003f25270 */
[----:B------:R-:W-:Y:S05]  /*00c0*/  @P1 BRA `(.L_x_1) ;  /* 0x00000000007c1947 */ /* 0x000fea0003800000 */
[----:B------:R-:W-:-:S13]  /*00d0*/  ELECT P1, URZ, PT ;  /* 0x0000000000ff782f */ /* 0x000fda0003820000 */
[----:B------:R-:W-:Y:S05]  /*00e0*/  @!P1 BRA `(.L_x_2) ;  /* 0x0000000000849947 */ /* 0x000fea0003800000 */
[----:B------:R-:W-:Y:S01]  /*00f0*/  UMOV UR5, 0x2 ;  /* 0x0000000200057882 */ /* 0x000fe20000000000 */
[----:B------:R-:W-:Y:S01]  /*0100*/  HFMA2 R5, -RZ, RZ, 0, 5.9604644775390625e-08 ;  /* 0x00000001ff057431 */ /* 0x000fe200000001ff */
[----:B------:R-:W-:-:S03]  /*0110*/  MOV R3, 0x3 ;  /* 0x0000000300037802 */ /* 0x000fc60000000f00 */
[----:B------:R-:W-:Y:S04]  /*0120*/  DEPBAR.LE SB1, 0x36 ;  /* 0x00009d800000791a */ /* 0x000fe80000000000 */
[----:B------:R-:W1:Y:S02]  /*0130*/  UTCATOMSWS.FIND_AND_SET.ALIGN UP0, UR5, UR5 ;  /* 0x00000005000575e3 */ /* 0x000e640008000800 */
[----:B-1----:R-:W-:-:S04]  /*0140*/  PLOP3.LUT P1, PT, PT, PT, UP0, 0x80, 0x8 ;  /* 0x000000000008781c */ /* 0x002fc80003f2f008 */
[----:B------:R-:W-:-:S04]  /*0150*/  SEL R2, RZ, 0xffffffff, !P1 ;  /* 0xffffffffff027807 */ /* 0x000fc80004800000 */
[----:B------:R-:W-:Y:S02]  /*0160*/  ISETP.NE.AND P1, PT, R2, RZ, PT ;  /* 0x000000ff0200720c */ /* 0x000fe40003f25270 */
[----:B------:R-:W-:-:S11]  /*0170*/  MOV R2, UR5 ;  /* 0x0000000500027c02 */ /* 0x000fd60008000f00 */
[----:B------:R-:W-:Y:S05]  /*0180*/  @P1 BRA `(.L_x_3) ;  /* 0x0000000000241947 */ /* 0x000fea0003800000 */
.L_x_4:
[----:B------:R-:W-:Y:S05]  /*0190*/  NANOSLEEP 0x64 ;  /* 0x000000640000795d */ /* 0x000fea0003800000 */
[----:B------:R-:W-:-:S05]  /*01a0*/  UMOV UR5, 0x2 ;  /* 0x0000000200057882 */ /* 0x000fca0000000000 */
[----:B------:R-:W-:Y:S04]  /*01b0*/  DEPBAR.LE SB1, 0x36 ;  /* 0x00009d800000791a */ /* 0x000fe80000000000 */
[----:B------:R-:W1:Y:S02]  /*01c0*/  UTCATOMSWS.FIND_AND_SET.ALIGN UP0, UR5, UR5 ;  /* 0x00000005000575e3 */ /* 0x000e640008000800 */
[----:B-1----:R-:W-:-:S04]  /*01d0*/  PLOP3.LUT P1, PT, PT, PT, UP0, 0x80, 0x8 ;  /* 0x000000000008781c */ /* 0x002fc80003f2f008 */
[----:B------:R-:W-:-:S04]  /*01e0*/  SEL R2, RZ, 0xffffffff, !P1 ;  /* 0xffffffffff027807 */ /* 0x000fc80004800000 */
[----:B------:R-:W-:Y:S02]  /*01f0*/  ISETP.NE.AND P1, PT, R2, RZ, PT ;  /* 0x000000ff0200720c */ /* 0x000fe40003f25270 */
[----:B------:R-:W-:-:S11]  /*0200*/  MOV R2, UR5 ;  /* 0x0000000500027c02 */ /* 0x000fd60008000f00 */
[----:B------:R-:W-:Y:S05]  /*0210*/  @!P1 BRA `(.L_x_4) ;  /* 0xfffffffc00dc9947 */ /* 0x000fea000383ffff */
.L_x_3:
[C---:B------:R-:W-:Y:S01]  /*0220*/  IADD3 R4, PT, PT, R2.reuse, 0x10, RZ ;  /* 0x0000001002047810 */ /* 0x040fe20007ffe0ff */
[----:B------:R-:W-:Y:S01]  /*0230*/  UMOV UR5, 0x50 ;  /* 0x0000005000057882 */ /* 0x000fe20000000000 */
[----:B------:R-:W-:Y:S01]  /*0240*/  SHF.L.U32 R3, R3, R2, RZ ;  /* 0x0000000203037219 */ /* 0x000fe200000006ff */
[----:B------:R-:W-:Y:S01]  /*0250*/  ULEA UR5, UR6, UR5, 0x18 ;  /* 0x0000000506057291 */ /* 0x000fe2000f8ec0ff */
[----:B------:R-:W-:Y:S02]  /*0260*/  SHF.L.U32 R4, R5, R4, RZ ;  /* 0x0000000405047219 */ /* 0x000fe400000006ff */
[----:B------:R-:W-:Y:S02]  /*0270*/  SHF.L.U32 R2, R2, 0x5, RZ ;  /* 0x0000000502027819 */ /* 0x000fe400000006ff */
[----:B------:R-:W-:-:S05]  /*0280*/  LOP3.LUT R3, R4, R3, RZ, 0xfc, !PT ;  /* 0x0000000304037212 */ /* 0x000fca00078efcff */
[----:B------:R1:W-:Y:S04]  /*0290*/  ATOMS.OR RZ, [UR5], R3 ;  /* 0x00000003ffff798c */ /* 0x0003e8000b000005 */
[----:B------:R1:W-:Y:S01]  /*02a0*/  STS [UR4], R2 ;  /* 0x00000002ff007988 */ /* 0x0003e20008000804 */
[----:B------:R-:W-:Y:S05]  /*02b0*/  BRA `(.L_x_2) ;  /* 0x0000000000107947 */ /* 0x000fea0003800000 */
.L_x_1:
[----:B------:R-:W-:-:S05]  /*02c0*/  IMAD.MOV.U32 R2, RZ, RZ, -0x1 ;  /* 0xffffffffff027424 */ /* 0x000fca00078e00ff */
[----:B------:R1:W-:Y:S02]  /*02d0*/  STS [UR4], R2 ;  /* 0x00000002ff007988 */ /* 0x0003e40008000804 */
[----:B-1----:R-:W-:-:S07]  /*02e0*/  MOV R2, 0x300 ;  /* 0x0000030000027802 */ /* 0x002fce0000000f00 */
[----:B0-----:R-:W-:Y:S05]  /*02f0*/  CALL.REL.NOINC `($__internal_1_$__cuda_sm10x_tcgen05_guardrail_trap_phase_invalid_during_alloc) ;  /* 0x0000005400d07944 */ /* 0x001fea0003c00000 */
.L_x_2:
[----:B------:R-:W-:Y:S05]  /*0300*/  WARPSYNC.ALL ;  /* 0x0000000000007948 */ /* 0x000fea0003800000 */
[----:B------:R-:W-:Y:S01]  /*0310*/  NOP ;  /* 0x0000000000007918 */ /* 0x000fe20000000000 */
.L_x_0:
[----:B-1----:R-:W1:Y:S01]  /*0320*/  S2R R2, SR_CTAID.X ;  /* 0x0000000000027919 */ /* 0x002e620000002500 */
[----:B------:R-:W2:Y:S01]  /*0330*/  S2UR UR12, SR_CTAID.Y ;  /* 0x00000000000c79c3 */ /* 0x000ea20000002600 */
[----:B------:R-:W2:Y:S01]  /*0340*/  LDCU.64 UR4, c[0x0][0x3b0] ;  /* 0x00007600ff0477ac */ /* 0x000ea20008000a00 */
[----:B------:R-:W-:Y:S02]  /*0350*/  LOP3.LUT R39, R0, 0x3f, RZ, 0xc0, !PT ;  /* 0x0000003f00277812 */ /* 0x000fe400078ec0ff */
[----:B------:R-:W-:Y:S01]  /*0360*/  SHF.R.U32.HI R40, RZ, 0x6, R0 ;  /* 0x00000006ff287819 */ /* 0x000fe20000011600 */
[----:B------:R-:W-:Y:S01]  /*0370*/  UMOV UR13, 0x400 ;  /* 0x00000400000d7882 */ /* 0x000fe20000000000 */
[----:B------:R-:W3:Y:S02]  /*0380*/  LDCU.64 UR28, c[0x0][0x358] ;  /* 0x00006b00ff1c77ac */ /* 0x000ee40008000a00 */
[----:B------:R-:W4:Y:S01]  /*0390*/  S2UR UR6, SR_CgaCtaId ;  /* 0x00000000000679c3 */ /* 0x000f220000008800 */
[----:B------:R-:W-:-:S07]  /*03a0*/  SGXT.U32 R40, R40, 0x1 ;  /* 0x000000012828781a */ /* 0x000fce0000000000 */
[----:B------:R-:W0:Y:S08]  /*03b0*/  LDC.64 R28, c[0x0][0x380] ;  /* 0x0000e000ff1c7b82 */ /* 0x000e300000000a00 */
[----:B------:R-:W3:Y:S01]  /*03c0*/  LDC R31, c[0x0][0x3b8] ;  /* 0x0000ee00ff1f7b82 */ /* 0x000ee20000000800 */
[----:B--2---:R-:W-:-:S04]  /*03d0*/  UIMAD UR4, UR12, UR4, URZ ;  /* 0x000000040c0472a4 */ /* 0x004fc8000f8e02ff */
[----:B------:R-:W-:Y:S01]  /*03e0*/  USHF.L.U32 UR7, UR4, 0x1, URZ ;  /* 0x0000000104077899 */ /* 0x000fe200080006ff */
[----:B-1----:R-:W-:Y:S01]  /*03f0*/  LEA R2, R2, R39, 0x6 ;  /* 0x0000002702027211 */ /* 0x002fe200078e30ff */
[----:B----4-:R-:W-:Y:S01]  /*0400*/  ULEA UR13, UR6, UR13, 0x18 ;  /* 0x0000000d060d7291 */ /* 0x010fe2000f8ec0ff */
[----:B------:R-:W-:Y:S03]  /*0410*/  BAR.SYNC.DEFER_BLOCKING 0x0 ;  /* 0x0000000000007b1d */ /* 0x000fe60000010000 */
[----:B------:R-:W-:Y:S01]  /*0420*/  IMAD R3, R2, UR5, RZ ;  /* 0x0000000502037c24 */ /* 0x000fe2000f8e02ff */
[----:B------:R-:W-:-:S04]  /*0430*/  UIMAD.WIDE UR4, UR4, 0x2, URZ ;  /* 0x00000002040478a5 */ /* 0x000fc8000f8e02ff */
[----:B------:R-:W1:Y:S01]  /*0440*/  LDC.64 R68, c[0x0][0x3c0] ;  /* 0x0000f000ff447b82 */ /* 0x000e620000000a00 */
[C---:B------:R-:W-:Y:S01]  /*0450*/  IMAD.HI R4, R3.reuse, 0x2, RZ ;  /* 0x0000000203047827 */ /* 0x040fe200078e02ff */
[----:B------:R-:W-:-:S04]  /*0460*/  SHF.L.U32 R5, R3, 0x1, RZ ;  /* 0x0000000103057819 */ /* 0x000fc800000006ff */
[----:B0-----:R-:W-:Y:S02]  /*0470*/  IADD3 R27, P1, P2, R5, UR7, R28 ;  /* 0x00000007051b7c10 */ /* 0x001fe4000fa3e01c */
[----:B------:R-:W0:Y:S01]  /*0480*/  LDC.64 R36, c[0x0][0x388] ;  /* 0x0000e200ff247b82 */ /* 0x000e220000000a00 */
[----:B---3--:R-:W-:Y:S01]  /*0490*/  IMAD R3, R40, R31, RZ ;  /* 0x0000001f28037224 */ /* 0x008fe200078e02ff */
[----:B------:R-:W-:Y:S01]  /*04a0*/  IADD3.X R29, PT, PT, R4, UR5, R29, P1, P2 ;  /* 0x00000005041d7c10 */ /* 0x000fe20008fe441d */
[----:B------:R-:W2:Y:S03]  /*04b0*/  LDCU UR4, c[0x0][0x3c8] ;  /* 0x00007900ff0477ac */ /* 0x000ea60008000800 */
[----:B------:R-:W-:Y:S02]  /*04c0*/  LEA R4, R31, R3, 0x1 ;  /* 0x000000031f047211 */ /* 0x000fe400078e08ff */
[----:B------:R-:W-:Y:S01]  /*04d0*/  LEA R8, P1, R3, R27, 0x1 ;  /* 0x0000001b03087211 */ /* 0x000fe200078208ff */
[----:B------:R-:W3:Y:S01]  /*04e0*/  LDS R24, [UR13] ;  /* 0x0000000dff187984 */ /* 0x000ee20008000800 */
[----:B------:R-:W-:-:S02]  /*04f0*/  LEA R6, R31, R4, 0x1 ;  /* 0x000000041f067211 */ /* 0x000fc400078e08ff */
[----:B------:R-:W-:Y:S01]  /*0500*/  LEA.HI.X.SX32 R9, R3, R29, 0x1, P1 ;  /* 0x0000001d03097211 */ /* 0x000fe200008f0eff */
[----:B------:R-:W-:Y:S01]  /*0510*/  BAR.SYNC.DEFER_BLOCKING 0x0 ;  /* 0x0000000000007b1d */ /* 0x000fe20000010000 */
[C---:B------:R-:W-:Y:S02]  /*0520*/  LEA R12, P1, R6.reuse, R27, 0x1 ;  /* 0x0000001b060c7211 */ /* 0x040fe400078208ff */
[----:B------:R-:W-:Y:S02]  /*0530*/  LEA R3, R31, R6, 0x1 ;  /* 0x000000061f037211 */ /* 0x000fe400078e08ff */
[----:B------:R-:W-:Y:S02]  /*0540*/  LEA.HI.X.SX32 R13, R6, R29, 0x1, P1 ;  /* 0x0000001d060d7211 */ /* 0x000fe400008f0eff */
[----:B------:R-:W-:Y:S02]  /*0550*/  LEA R14, P1, R3, R27, 0x1 ;  /* 0x0000001b030e7211 */ /* 0x000fe400078208ff */
[----:B------:R-:W-:-:S02]  /*0560*/  LEA R6, R31, R3, 0x1 ;  /* 0x000000031f067211 */ /* 0x000fc400078e08ff */
[----:B------:R-:W-:Y:S02]  /*0570*/  LEA.HI.X.SX32 R15, R3, R29, 0x1, P1 ;  /* 0x0000001d030f7211 */ /* 0x000fe400008f0eff */
[-C--:B------:R-:W-:Y:S01]  /*0580*/  LEA R16, P1, R6, R27.reuse, 0x1 ;  /* 0x0000001b06107211 */ /* 0x080fe200078208ff */
[----:B------:R-:W-:Y:S01]  /*0590*/  IMAD R3, R31, 0x2, R6 ;  /* 0x000000021f037824 */ /* 0x000fe200078e0206 */
[----:B------:R-:W-:Y:S02]  /*05a0*/  LEA R10, P2, R4, R27, 0x1 ;  /* 0x0000001b040a7211 */ /* 0x000fe400078408ff */
[----:B------:R-:W-:Y:S02]  /*05b0*/  LEA.HI.X.SX32 R17, R6, R29, 0x1, P1 ;  /* 0x0000001d06117211 */ /* 0x000fe400008f0eff */
[C---:B------:R-:W-:Y:S02]  /*05c0*/  LEA R18, P1, R3.reuse, R27, 0x1 ;  /* 0x0000001b03127211 */ /* 0x040fe400078208ff */
[-C--:B------:R-:W-:Y:S01]  /*05d0*/  LEA.HI.X.SX32 R11, R4, R29.reuse, 0x1, P2 ;  /* 0x0000001d040b7211 */ /* 0x080fe200010f0eff */
[----:B------:R4:W5:Y:S01]  /*05e0*/  LDG.E.U16 R5, desc[UR28][R8.64] ;  /* 0x0000001c08057981 */ /* 0x000962000c1e1500 */
[----:B------:R-:W-:-:S03]  /*05f0*/  LEA.HI.X.SX32 R19, R3, R29, 0x1, P1 ;  /* 0x0000001d03137211 */ /* 0x000fc600008f0eff */
[----:B------:R0:W5:Y:S04]  /*0600*/  LDG.E.U16 R4, desc[UR28][R10.64] ;  /* 0x0000001c0a047981 */ /* 0x000168000c1e1500 */
[----:B------:R1:W5:Y:S01]  /*0610*/  LDG.E.U16 R7, desc[UR28][R12.64] ;  /* 0x0000001c0c077981 */ /* 0x000362000c1e1500 */
[----:B----4-:R-:W-:-:S03]  /*0620*/  LEA R8, R31, R3, 0x1 ;  /* 0x000000031f087211 */ /* 0x010fc600078e08ff */
[----:B------:R4:W5:Y:S01]  /*0630*/  LDG.E.U16 R6, desc[UR28][R14.64] ;  /* 0x0000001c0e067981 */ /* 0x000962000c1e1500 */
[----:B------:R-:W-:Y:S02]  /*0640*/  LEA R3, R31, R8, 0x1 ;  /* 0x000000081f037211 */ /* 0x000fe400078e08ff */
[CC--:B0-----:R-:W-:Y:S01]  /*0650*/  LEA R10, P1, R8.reuse, R27.reuse, 0x1 ;  /* 0x0000001b080a7211 */ /* 0x0c1fe200078208ff */
[----:B------:R-:W5:Y:S01]  /*0660*/  LDG.E.U16 R26, desc[UR28][R18.64] ;  /* 0x0000001c121a7981 */ /* 0x000f62000c1e1500 */
[----:B------:R-:W-:Y:S02]  /*0670*/  LEA R20, P2, R3, R27, 0x1 ;  /* 0x0000001b03147211 */ /* 0x000fe400078408ff */
[----:B------:R-:W-:Y:S01]  /*0680*/  LEA R22, R31, R3, 0x1 ;  /* 0x000000031f167211 */ /* 0x000fe200078e08ff */
[----:B------:R0:W5:Y:S01]  /*0690*/  LDG.E.U16 R9, desc[UR28][R16.64] ;  /* 0x0000001c10097981 */ /* 0x000162000c1e1500 */
[-C--:B------:R-:W-:Y:S02]  /*06a0*/  LEA.HI.X.SX32 R11, R8, R29.reuse, 0x1, P1 ;  /* 0x0000001d080b7211 */ /* 0x080fe400008f0eff */
[----:B------:R-:W-:-:S02]  /*06b0*/  LEA.HI.X.SX32 R21, R3, R29, 0x1, P2 ;  /* 0x0000001d03157211 */ /* 0x000fc400010f0eff */
[C---:B-1----:R-:W-:Y:S01]  /*06c0*/  LEA R12, P1, R22.reuse, R27, 0x1 ;  /* 0x0000001b160c7211 */ /* 0x042fe200078208ff */
[----:B------:R1:W5:Y:S01]  /*06d0*/  LDG.E.U16 R23, desc[UR28][R10.64] ;  /* 0x0000001c0a177981 */ /* 0x000362000c1e1500 */
[----:B------:R-:W-:Y:S02]  /*06e0*/  LEA R3, R31, R22, 0x1 ;  /* 0x000000161f037211 */ /* 0x000fe400078e08ff */
[----:B------:R-:W-:Y:S01]  /*06f0*/  LEA.HI.X.SX32 R13, R22, R29, 0x1, P1 ;  /* 0x0000001d160d7211 */ /* 0x000fe200008f0eff */
[----:B------:R1:W5:Y:S01]  /*0700*/  LDG.E.U16 R28, desc[UR28][R20.64] ;  /* 0x0000001c141c7981 */ /* 0x000362000c1e1500 */
[----:B----4-:R-:W-:Y:S02]  /*0710*/  LEA R14, P1, R3, R27, 0x1 ;  /* 0x0000001b030e7211 */ /* 0x010fe400078208ff */
[----:B------:R-:W-:Y:S01]  /*0720*/  LEA R8, R31, R3, 0x1 ;  /* 0x000000031f087211 */ /* 0x000fe200078e08ff */
[----:B------:R4:W5:Y:S01]  /*0730*/  LDG.E.U16 R25, desc[UR28][R12.64] ;  /* 0x0000001c0c197981 */ /* 0x000962000c1e1500 */
[----:B------:R-:W-:-:S02]  /*0740*/  LEA.HI.X.SX32 R15, R3, R29, 0x1, P1 ;  /* 0x0000001d030f7211 */ /* 0x000fc400008f0eff */
[----:B------:R-:W-:Y:S02]  /*0750*/  LEA R3, R31, R8, 0x1 ;  /* 0x000000081f037211 */ /* 0x000fe400078e08ff */
[-C--:B0-----:R-:W-:Y:S01]  /*0760*/  LEA R16, P1, R8, R27.reuse, 0x1 ;  /* 0x0000001b08107211 */ /* 0x081fe200078208ff */
[----:B------:R-:W5:Y:S01]  /*0770*/  LDG.E.U16 R30, desc[UR28][R14.64] ;  /* 0x0000001c0e1e7981 */ /* 0x000f62000c1e1500 */
[----:B------:R-:W-:Y:S01]  /*0780*/  LEA R18, P2, R3, R27, 0x1 ;  /* 0x0000001b03127211 */ /* 0x000fe200078408ff */
[----:B------:R-:W-:-:S03]  /*0790*/  IMAD R22, R31, 0x2, R3 ;  /* 0x000000021f167824 */ /* 0x000fc600078e0203 */
[-C--:B------:R-:W-:Y:S02]  /*07a0*/  LEA.HI.X.SX32 R19, R3, R29.reuse, 0x1, P2 ;  /* 0x0000001d03137211 */ /* 0x080fe400010f0eff */
[C---:B------:R-:W-:Y:S02]  /*07b0*/  LEA R3, R31.reuse, R22, 0x1 ;  /* 0x000000161f037211 */ /* 0x040fe400078e08ff */
[----:B------:R-:W-:Y:S01]  /*07c0*/  LEA.HI.X.SX32 R17, R8, R29, 0x1, P1 ;  /* 0x0000001d08117211 */ /* 0x000fe200008f0eff */
[----:B------:R-:W5:Y:S01]  /*07d0*/  LDG.E.U16 R32, desc[UR28][R18.64] ;  /* 0x0000001c12207981 */ /* 0x000f62000c1e1500 */
[----:B------:R-:W-:Y:S02]  /*07e0*/  LEA R8, R31, R3, 0x1 ;  /* 0x000000031f087211 */ /* 0x000fe400078e08ff */
[-C--:B-1----:R-:W-:Y:S02]  /*07f0*/  LEA R10, P1, R22, R27.reuse, 0x1 ;  /* 0x0000001b160a7211 */ /* 0x082fe400078208ff */
[----:B------:R-:W-:Y:S01]  /*0800*/  LEA R20, P2, R8, R27, 0x1 ;  /* 0x0000001b08147211 */ /* 0x000fe200078408ff */
[----:B------:R0:W5:Y:S01]  /*0810*/  LDG.E.U16 R17, desc[UR28][R16.64] ;  /* 0x0000001c10117981 */ /* 0x000162000c1e1500 */
[----:B------:R-:W-:-:S02]  /*0820*/  LEA.HI.X.SX32 R11, R22, R29, 0x1, P1 ;  /* 0x0000001d160b7211 */ /* 0x000fc400008f0eff */
[----:B------:R-:W-:Y:S02]  /*0830*/  LEA R22, R31, R8, 0x1 ;  /* 0x000000081f167211 */ /* 0x000fe400078e08ff */
[----:B------:R-:W-:Y:S02]  /*0840*/  LEA.HI.X.SX32 R21, R8, R29, 0x1, P2 ;  /* 0x0000001d08157211 */ /* 0x000fe400010f0eff */
[----:B------:R-:W-:Y:S01]  /*0850*/  SHF.R.U32.HI R8, RZ, 0x5, R0 ;  /* 0x00000005ff087819 */ /* 0x000fe20000011600 */
[----:B------:R-:W-:Y:S01]  /*0860*/  IMAD R68, R68, UR12, RZ ;  /* 0x0000000c44447c24 */ /* 0x000fe2000f8e02ff */
[C---:B----4-:R-:W-:Y:S01]  /*0870*/  LEA R12, P1, R3.reuse, R27, 0x1 ;  /* 0x0000001b030c7211 */ /* 0x050fe200078208ff */
[----:B------:R-:W5:Y:S01]  /*0880*/  LDG.E.U16 R11, desc[UR28][R10.64] ;  /* 0x0000001c0a0b7981 */ /* 0x000f62000c1e1500 */
[----:B------:R-:W-:Y:S02]  /*0890*/  SGXT.U32 R8, R8, 0x2 ;  /* 0x000000020808781a */ /* 0x000fe40000000000 */
[----:B------:R-:W-:Y:S01]  /*08a0*/  LEA.HI.X.SX32 R13, R3, R29, 0x1, P1 ;  /* 0x0000001d030d7211 */ /* 0x000fe200008f0eff */
[----:B------:R-:W5:Y:S02]  /*08b0*/  LDG.E.U16 R21, desc[UR28][R20.64] ;  /* 0x0000001c14157981 */ /* 0x000f64000c1e1500 */
[----:B0-----:R-:W-:Y:S01]  /*08c0*/  IMAD R16, R8, R69, RZ ;  /* 0x0000004508107224 */ /* 0x001fe200078e02ff */
[----:B------:R-:W-:Y:S01]  /*08d0*/  LEA R14, P1, R22, R27, 0x1 ;  /* 0x0000001b160e7211 */ /* 0x000fe200078208ff */
[----:B------:R0:W5:Y:S03]  /*08e0*/  LDG.E.U16 R34, desc[UR28][R12.64] ;  /* 0x0000001c0c227981 */ /* 0x000166000c1e1500 */
[----:B------:R-:W-:-:S02]  /*08f0*/  LEA R18, R69, R16, 0x2 ;  /* 0x0000001045127211 */ /* 0x000fc400078e10ff */
[----:B------:R-:W-:Y:S02]  /*0900*/  LEA.HI.X.SX32 R15, R22, R29, 0x1, P1 ;  /* 0x0000001d160f7211 */ /* 0x000fe400008f0eff */
[----:B------:R-:W-:Y:S02]  /*0910*/  SHF.R.U32.HI R8, RZ, 0x5, R0 ;  /* 0x00000005ff087819 */ /* 0x000fe40000011600 */
[----:B0-----:R-:W-:Y:S01]  /*0920*/  LEA R12, R69, R18, 0x2 ;  /* 0x00000012450c7211 */ /* 0x001fe200078e10ff */
[----:B------:R0:W5:Y:S01]  /*0930*/  LDG.E.U16 R42, desc[UR28][R14.64] ;  /* 0x0000001c0e2a7981 */ /* 0x000162000c1e1500 */
[----:B------:R-:W-:Y:S02]  /*0940*/  LOP3.LUT R3, R0, 0x1f, RZ, 0xc0, !PT ;  /* 0x0000001f00037812 */ /* 0x000fe400078ec0ff */
[----:B------:R-:W-:-:S03]  /*0950*/  R2UR UR22, R8 ;  /* 0x00000000081672ca */ /* 0x000fc600000e0000 */
[----:B--2---:R-:W-:Y:S01]  /*0960*/  IMAD R8, R3, UR4, RZ ;  /* 0x0000000403087c24 */ /* 0x004fe2000f8e02ff */
[----:B0-----:R-:W-:Y:S02]  /*0970*/  LEA R14, R69, R12, 0x2 ;  /* 0x0000000c450e7211 */ /* 0x001fe400078e10ff */
[----:B------:R-:W-:-:S03]  /*0980*/  SHF.R.S32.HI R38, RZ, 0x6, R0 ;  /* 0x00000006ff267819 */ /* 0x000fc60000011400 */
[C---:B------:R-:W-:Y:S01]  /*0990*/  IMAD R20, R69.reuse, 0x4, R14 ;  /* 0x0000000445147824 */ /* 0x040fe200078e020e */
[----:B------:R-:W-:Y:S02]  /*09a0*/  SHF.L.U32 R10, R8, 0x1, RZ ;  /* 0x00000001080a7819 */ /* 0x000fe400000006ff */
[----:B------:R-:W-:Y:S02]  /*09b0*/  SHF.L.U32 R3, R68, 0x1, RZ ;  /* 0x0000000144037819 */ /* 0x000fe400000006ff */
[----:B------:R-:W-:Y:S01]  /*09c0*/  LEA R22, R69, R20, 0x2 ;  /* 0x0000001445167211 */ /* 0x000fe200078e10ff */
[----:B------:R-:W-:Y:S01]  /*09d0*/  IMAD.HI R8, R8, 0x2, RZ ;  /* 0x0000000208087827 */ /* 0x000fe200078e02ff */
[----:B------:R-:W-:Y:S02]  /*09e0*/  SGXT R38, R38, 0x1 ;  /* 0x000000012626781a */ /* 0x000fe40000000200 */
[----:B------:R-:W-:Y:S01]  /*09f0*/  SHF.L.U32 R13, R39, 0x1, RZ ;  /* 0x00000001270d7819 */ /* 0x000fe200000006ff */
[----:B------:R-:W-:Y:S01]  /*0a00*/  IMAD.HI R68, R68, 0x2, RZ ;  /* 0x0000000244447827 */ /* 0x000fe200078e02ff */
[----:B------:R-:W-:-:S02]  /*0a10*/  IADD3 R75, P1, P2, R10, R36, R3 ;  /* 0x000000240a4b7210 */ /* 0x000fc40007a3e003 */
[----:B------:R-:W-:Y:S02]  /*0a20*/  LEA R10, R69, R22, 0x2 ;  /* 0x00000016450a7211 */ /* 0x000fe400078e10ff */
[----:B------:R-:W-:Y:S02]  /*0a30*/  LOP3.LUT R38, R13, 0x90, R38, 0x78, !PT ;  /* 0x000000900d267812 */ /* 0x000fe400078e7826 */
[----:B------:R-:W-:Y:S02]  /*0a40*/  IADD3.X R13, PT, PT, R8, R37, R68, P1, P2 ;  /* 0x00000025080d7210 */ /* 0x000fe40000fe4444 */
[C---:B------:R-:W-:Y:S02]  /*0a50*/  LEA R8, R69.reuse, R10, 0x2 ;  /* 0x0000000a45087211 */ /* 0x040fe400078e10ff */
[----:B---3--:R-:W-:Y:S02]  /*0a60*/  R2UR UR14, R24 ;  /* 0x00000000180e72ca */ /* 0x008fe400000e0000 */
[-C--:B------:R-:W-:Y:S01]  /*0a70*/  LEA R102, P3, R12, R75.reuse, 0x1 ;  /* 0x0000004b0c667211 */ /* 0x080fe200078608ff */
[----:B------:R-:W-:Y:S01]  /*0a80*/  IMAD R24, R69, 0x4, R8 ;  /* 0x0000000445187824 */ /* 0x000fe200078e0208 */
[----:B------:R-:W-:-:S02]  /*0a90*/  LEA R106, P1, R16, R75, 0x1 ;  /* 0x0000004b106a7211 */ /* 0x000fc400078208ff */
[----:B------:R-:W-:Y:S02]  /*0aa0*/  LEA.HI.X.SX32 R103, R12, R13, 0x1, P3 ;  /* 0x0000000d0c677211 */ /* 0x000fe400018f0eff */
[C---:B------:R-:W-:Y:S02]  /*0ab0*/  LEA R12, R69.reuse, R24, 0x2 ;  /* 0x00000018450c7211 */ /* 0x040fe400078e10ff */
[----:B------:R-:W-:Y:S02]  /*0ac0*/  LEA R104, P2, R18, R75, 0x1 ;  /* 0x0000004b12687211 */ /* 0x000fe400078408ff */
[----:B------:R-:W-:Y:S02]  /*0ad0*/  LEA.HI.X.SX32 R107, R16, R13, 0x1, P1 ;  /* 0x0000000d106b7211 */ /* 0x000fe400008f0eff */
[----:B------:R-:W-:Y:S02]  /*0ae0*/  LEA R100, P1, R14, R75, 0x1 ;  /* 0x0000004b0e647211 */ /* 0x000fe400078208ff */
[----:B------:R-:W-:-:S02]  /*0af0*/  LEA R16, R69, R12, 0x2 ;  /* 0x0000000c45107211 */ /* 0x000fc400078e10ff */
[----:B------:R-:W-:Y:S02]  /*0b00*/  LEA.HI.X.SX32 R105, R18, R13, 0x1, P2 ;  /* 0x0000000d12697211 */ /* 0x000fe400010f0eff */
[----:B------:R-:W-:Y:S02]  /*0b10*/  LEA R98, P2, R20, R75, 0x1 ;  /* 0x0000004b14627211 */ /* 0x000fe400078408ff */
[-C--:B------:R-:W-:Y:S02]  /*0b20*/  LEA.HI.X.SX32 R101, R14, R13.reuse, 0x1, P1 ;  /* 0x0000000d0e657211 */ /* 0x080fe400008f0eff */
[----:B------:R-:W-:Y:S02]  /*0b30*/  LEA R14, R69, R16, 0x2 ;  /* 0x00000010450e7211 */ /* 0x000fe400078e10ff */
[----:B------:R-:W-:Y:S02]  /*0b40*/  LEA.HI.X.SX32 R99, R20, R13, 0x1, P2 ;  /* 0x0000000d14637211 */ /* 0x000fe400010f0eff */
[----:B------:R-:W-:-:S02]  /*0b50*/  LEA R92, P2, R8, R75, 0x1 ;  /* 0x0000004b085c7211 */ /* 0x000fc400078408ff */
[C---:B------:R-:W-:Y:S02]  /*0b60*/  LEA R18, R69.reuse, R14, 0x2 ;  /* 0x0000000e45127211 */ /* 0x040fe400078e10ff */
[-C--:B------:R-:W-:Y:S02]  /*0b70*/  LEA R96, P3, R22, R75.reuse, 0x1 ;  /* 0x0000004b16607211 */ /* 0x080fe400078608ff */
[----:B------:R-:W-:Y:S02]  /*0b80*/  LEA R94, P1, R10, R75, 0x1 ;  /* 0x0000004b0a5e7211 */ /* 0x000fe400078208ff */
[-C--:B------:R-:W-:Y:S02]  /*0b90*/  LEA.HI.X.SX32 R93, R8, R13.reuse, 0x1, P2 ;  /* 0x0000000d085d7211 */ /* 0x080fe400010f0eff */
[----:B------:R-:W-:Y:S02]  /*0ba0*/  LEA R8, R69, R18, 0x2 ;  /* 0x0000001245087211 */ /* 0x000fe400078e10ff */
[----:B------:R-:W-:-:S02]  /*0bb0*/  LEA.HI.X.SX32 R97, R22, R13, 0x1, P3 ;  /* 0x0000000d16617211 */ /* 0x000fc400018f0eff */
[----:B------:R-:W-:Y:S02]  /*0bc0*/  LEA.HI.X.SX32 R95, R10, R13, 0x1, P1 ;  /* 0x0000000d0a5f7211 */ /* 0x000fe400008f0eff */
[C---:B------:R-:W-:Y:S02]  /*0bd0*/  LEA R90, P3, R24.reuse, R75, 0x1 ;  /* 0x0000004b185a7211 */ /* 0x040fe400078608ff */
[C---:B------:R-:W-:Y:S02]  /*0be0*/  LEA R10, R69.reuse, R8, 0x2 ;  /* 0x00000008450a7211 */ /* 0x040fe400078e10ff */
[----:B------:R-:W-:Y:S02]  /*0bf0*/  LEA.HI.X.SX32 R91, R24, R13, 0x1, P3 ;  /* 0x0000000d185b7211 */ /* 0x000fe400018f0eff */
[-C--:B------:R-:W-:Y:S01]  /*0c00*/  LEA R88, P1, R12, R75.reuse, 0x1 ;  /* 0x0000004b0c587211 */ /* 0x080fe200078208ff */
[----:B------:R-:W-:Y:S01]  /*0c10*/  IMAD R3, R69, 0x4, R10 ;  /* 0x0000000445037824 */ /* 0x000fe200078e020a */
[----:B------:R-:W-:-:S02]  /*0c20*/  LEA R86, P2, R16, R75, 0x1 ;  /* 0x0000004b10567211 */ /* 0x000fc400078408ff */
[----:B------:R-:W-:Y:S02]  /*0c30*/  LEA R84, P3, R14, R75, 0x1 ;  /* 0x0000004b0e547211 */ /* 0x000fe400078608ff */
[-C--:B------:R-:W-:Y:S02]  /*0c40*/  LEA.HI.X.SX32 R89, R12, R13.reuse, 0x1, P1 ;  /* 0x0000000d0c597211 */ /* 0x080fe400008f0eff */
[-C--:B------:R-:W-:Y:S02]  /*0c50*/  LEA.HI.X.SX32 R87, R16, R13.reuse, 0x1, P2 ;  /* 0x0000000d10577211 */ /* 0x080fe400010f0eff */
[----:B------:R-:W-:Y:S02]  /*0c60*/  LEA.HI.X.SX32 R85, R14, R13, 0x1, P3 ;  /* 0x0000000d0e557211 */ /* 0x000fe400018f0eff */
[-C--:B------:R-:W-:Y:S02]  /*0c70*/  LEA R82, P1, R18, R75.reuse, 0x1 ;  /* 0x0000004b12527211 */ /* 0x080fe400078208ff */
[----:B------:R-:W-:-:S02]  /*0c80*/  LEA R80, P2, R8, R75, 0x1 ;  /* 0x0000004b08507211 */ /* 0x000fc400078408ff */
[-C--:B------:R-:W-:Y:S02]  /*0c90*/  LEA R78, P3, R10, R75.reuse, 0x1 ;  /* 0x0000004b0a4e7211 */ /* 0x080fe400078608ff */
[C---:B------:R-:W-:Y:S02]  /*0ca0*/  LEA R74, P4, R3.reuse, R75, 0x1 ;  /* 0x0000004b034a7211 */ /* 0x040fe400078808ff */
[-C--:B------:R-:W-:Y:S02]  /*0cb0*/  LEA.HI.X.SX32 R83, R18, R13.reuse, 0x1, P1 ;  /* 0x0000000d12537211 */ /* 0x080fe400008f0eff */
[-C--:B------:R-:W-:Y:S02]  /*0cc0*/  LEA.HI.X.SX32 R81, R8, R13.reuse, 0x1, P2 ;  /* 0x0000000d08517211 */ /* 0x080fe400010f0eff */
[-C--:B------:R-:W-:Y:S02]  /*0cd0*/  LEA.HI.X.SX32 R79, R10, R13.reuse, 0x1, P3 ;  /* 0x0000000d0a4f7211 */ /* 0x080fe400018f0eff */
[----:B------:R-:W-:-:S02]  /*0ce0*/  LEA.HI.X.SX32 R75, R3, R13, 0x1, P4 ;  /* 0x0000000d034b7211 */ /* 0x000fc400020f0eff */
[----:B------:R-:W-:Y:S01]  /*0cf0*/  LOP3.LUT R37, R38, 0x20, RZ, 0x3c, !PT ;  /* 0x0000002026257812 */ /* 0x000fe200078e3cff */
[----:B------:R-:W-:Y:S06]  /*0d00*/  @P0 BRA `(.L_x_5) ;  /* 0x0000000000180947 */ /* 0x000fec0003800000 */
[----:B------:R-:W-:Y:S01]  /*0d10*/  ELECT P1, URZ, PT ;  /* 0x0000000000ff782f */ /* 0x000fe20003820000 */
[----:B------:R-:W-:Y:S01]  /*0d20*/  HFMA2 R3, -RZ, RZ, 0, 5.9604644775390625e-08 ;  /* 0x00000001ff037431 */ /* 0x000fe200000001ff */
[----:B------:R-:W-:Y:S01]  /*0d30*/  UMOV UR4, 0x40 ;  /* 0x0000004000047882 */ /* 0x000fe20000000000 */
[----:B------:R-:W-:Y:S01]  /*0d40*/  UVIRTCOUNT.DEALLOC.SMPOOL 0x80 ;  /* 0x000000800000784c */ /* 0x000fe20000000000 */
[----:B------:R-:W-:-:S09]  /*0d50*/  ULEA UR4, UR6, UR4, 0x18 ;  /* 0x0000000406047291 */ /* 0x000fd2000f8ec0ff */
[----:B------:R0:W-:Y:S03]  /*0d60*/  @P1 STS.U8 [UR4], R3 ;  /* 0x00000003ff001988 */ /* 0x0001e60008000004 */
.L_x_5:
[----:B------:R-:W-:Y:S01]  /*0d70*/  USHF.L.U32 UR4, UR22, 0x15, URZ ;  /* 0x0000001516047899 */ /* 0x000fe200080006ff */
[C---:B------:R-:W-:Y:S01]  /*0d80*/  LOP3.LUT R36, R38.reuse, 0x40, RZ, 0x3c, !PT ;  /* 0x0000004026247812 */ /* 0x040fe200078e3cff */
[----:B-----5:R1:W-:Y:S01]  /*0d90*/  STS.U16 [R38+UR13], R5 ;  /* 0x0000000526007988 */ /* 0x0203e2000800040d */
[----:B0-----:R-:W-:Y:S01]  /*0da0*/  LOP3.LUT R3, R38, 0x60, RZ, 0x3c, !PT ;  /* 0x0000006026037812 */ /* 0x001fe200078e3cff */
[----:B------:R-:W-:Y:S01]  /*0db0*/  ULOP3.LUT UR4, UR4, 0x600000, URZ, 0xc0, !UPT ;  /* 0x0060000004047892 */ /* 0x000fe2000f8ec0ff */
[----:B------:R-:W-:Y:S01]  /*0dc0*/  LOP3.LUT P1, RZ, R0, 0x7f, RZ, 0xc0, !PT ;  /* 0x0000007f00ff7812 */ /* 0x000fe2000782c0ff */
[----:B------:R0:W-:Y:S01]  /*0dd0*/  STS.U16 [R38+UR13+0x400], R9 ;  /* 0x0004000926007988 */ /* 0x0001e2000800040d */
[----:B------:R-:W-:Y:S01]  /*0de0*/  UMOV UR5, 0x1 ;  /* 0x0000000100057882 */ /* 0x000fe20000000000 */
[----:B------:R-:W-:Y:S01]  /*0df0*/  UIADD3 UR15, UPT, UPT, UR14, UR4, URZ ;  /* 0x000000040e0f7290 */ /* 0x000fe2000fffe0ff */
[----:B------:R-:W-:Y:S01]  /*0e00*/  PRMT R13, RZ, 0x7610, R13 ;  /* 0x00007610ff0d7816 */ /* 0x000fe2000000000d */
[----:B------:R-:W-:Y:S01]  /*0e10*/  STS.U16 [R38+UR13+0x800], R25 ;  /* 0x0008001926007988 */ /* 0x000fe2000800040d */
[----:B------:R-:W-:Y:S01]  /*0e20*/  UIADD3 UR17, UPT, UPT, UR13, 0x4000, URZ ;  /* 0x000040000d117890 */ /* 0x000fe2000fffe0ff */
[----:B-1----:R-:W-:Y:S01]  /*0e30*/  PRMT R5, RZ, 0x7610, R5 ;  /* 0x00007610ff057816 */ /* 0x002fe20000000005 */
[----:B------:R-:W1:Y:S01]  /*0e40*/  LDCU UR11, c[0x0][0x3f0] ;  /* 0x00007e00ff0b77ac */ /* 0x000e620008000800 */
[----:B------:R2:W-:Y:S01]  /*0e50*/  STS.U16 [R38+UR13+0xc00], R11 ;  /* 0x000c000b26007988 */ /* 0x0005e2000800040d */
[----:B------:R-:W-:-:S02]  /*0e60*/  PRMT R15, RZ, 0x7610, R15 ;  /* 0x00007610ff0f7816 */ /* 0x000fc4000000000f */
[----:B0-----:R-:W-:Y:S01]  /*0e70*/  PRMT R9, RZ, 0x7610, R9 ;  /* 0x00007610ff097816 */ /* 0x001fe20000000009 */
[----:B------:R0:W-:Y:S01]  /*0e80*/  STS.U16 [R37+UR13+0x100], R4 ;  /* 0x0001000425007988 */ /* 0x0001e2000800040d */
[----:B------:R-:W-:Y:S01]  /*0e90*/  VOTEU.ALL UP0, P1 ;  /* 0x0000000000ff7886 */ /* 0x000fe20000800000 */
[----:B------:R-:W-:Y:S01]  /*0ea0*/  VOTEU.ALL UP1, P1 ;  /* 0x0000000000ff7886 */ /* 0x000fe20000820000 */
[----:B------:R-:W-:Y:S01]  /*0eb0*/  PRMT R19, RZ, 0x7610, R19 ;  /* 0x00007610ff137816 */ /* 0x000fe20000000013 */
[----:B------:R-:W-:Y:S01]  /*0ec0*/  STS.U16 [R37+UR13+0x500], R26 ;  /* 0x0005001a25007988 */ /* 0x000fe2000800040d */
[----:B------:R-:W-:Y:S01]  /*0ed0*/  PRMT R8, RZ, 0x7610, R8 ;  /* 0x00007610ff087816 */ /* 0x000fe20000000008 */
[----:B------:R-:W-:-:S04]  /*0ee0*/  @!UP0 UIADD3 UR6, UPT, UPT, -UR5, 0x100000, URZ ;  /* 0x0010000005068890 */ /* 0x000fc8000fffe1ff */
[----:B------:R-:W-:Y:S02]  /*0ef0*/  @!UP0 USHF.L.U32 UR7, UR6, 0xb, URZ ;  /* 0x0000000b06078899 */ /* 0x000fe400080006ff */
[----:B------:R-:W-:Y:S01]  /*0f00*/  @!UP0 USHF.L.U32 UR6, UR6, 0x1, URZ ;  /* 0x0000000106068899 */ /* 0x000fe200080006ff */
[----:B------:R-:W-:Y:S01]  /*0f10*/  STS.U16 [R37+UR13+0x900], R30 ;  /* 0x0009001e25007988 */ /* 0x000fe2000800040d */
[----:B--2---:R-:W-:Y:S02]  /*0f20*/  PRMT R11, RZ, 0x7610, R11 ;  /* 0x00007610ff0b7816 */ /* 0x004fe4000000000b */
[----:B0-----:R-:W-:Y:S01]  /*0f30*/  PRMT R4, RZ, 0x7610, R4 ;  /* 0x00007610ff047816 */ /* 0x001fe20000000004 */
[----:B------:R-:W-:Y:S01]  /*0f40*/  STS.U16 [R37+UR13+0xd00], R34 ;  /* 0x000d002225007988 */ /* 0x000fe2000800040d */
[----:B-1----:R-:W-:Y:S02]  /*0f50*/  ISETP.LT.AND P2, PT, RZ, UR11, PT ;  /* 0x0000000bff007c0c */ /* 0x002fe4000bf41270 */
[----:B------:R-:W-:Y:S01]  /*0f60*/  PRMT R10, RZ, 0x7610, R10 ;  /* 0x00007610ff0a7816 */ /* 0x000fe2000000000a */
[----:B------:R0:W-:Y:S01]  /*0f70*/  STS.U16 [R36+UR13+0x200], R7 ;  /* 0x0002000724007988 */ /* 0x0001e2000800040d */
[----:B------:R-:W-:-:S02]  /*0f80*/  PRMT R12, RZ, 0x7610, R12 ;  /* 0x00007610ff0c7816 */ /* 0x000fc4000000000c */
[----:B------:R-:W-:Y:S01]  /*0f90*/  PRMT R14, RZ, 0x7610, R14 ;  /* 0x00007610ff0e7816 */ /* 0x000fe2000000000e */
[----:B------:R-:W-:Y:S01]  /*0fa0*/  STS.U16 [R36+UR13+0x600], R23 ;  /* 0x0006001724007988 */ /* 0x000fe2000800040d */
[----:B------:R-:W-:Y:S02]  /*0fb0*/  PRMT R16, RZ, 0x7610, R16 ;  /* 0x00007610ff107816 */ /* 0x000fe40000000010 */
[----:B------:R-:W-:Y:S01]  /*0fc0*/  PRMT R18, RZ, 0x7610, R18 ;  /* 0x00007610ff127816 */ /* 0x000fe20000000012 */
[----:B------:R1:W-:Y:S01]  /*0fd0*/  STS.U16 [R36+UR13+0xa00], R17 ;  /* 0x000a001124007988 */ /* 0x0003e2000800040d */
[----:B0-----:R-:W-:-:S03]  /*0fe0*/  PRMT R7, RZ, 0x7610, R7 ;  /* 0x00007610ff077816 */ /* 0x001fc60000000007 */
[----:B------:R-:W-:Y:S04]  /*0ff0*/  STS.U16 [R36+UR13+0xe00], R21 ;  /* 0x000e001524007988 */ /* 0x000fe8000800040d */
[----:B------:R0:W-:Y:S01]  /*1000*/  STS.U16 [R3+UR13+0x300], R6 ;  /* 0x0003000603007988 */ /* 0x0001e2000800040d */
[----:B-1----:R-:W-:-:S03]  /*1010*/  PRMT R17, RZ, 0x7610, R17 ;  /* 0x00007610ff117816 */ /* 0x002fc60000000011 */
[----:B------:R1:W-:Y:S04]  /*1020*/  STS.U16 [R3+UR13+0x700], R28 ;  /* 0x0007001c03007988 */ /* 0x0003e8000800040d */
[----:B------:R1:W-:Y:S01]  /*1030*/  STS.U16 [R3+UR13+0xb00], R32 ;  /* 0x000b002003007988 */ /* 0x0003e2000800040d */
[----:B0-----:R-:W-:-:S03]  /*1040*/  PRMT R6, RZ, 0x7610, R6 ;  /* 0x00007610ff067816 */ /* 0x001fc60000000006 */
[----:B------:R1:W-:Y:S01]  /*1050*/  STS.U16 [R3+UR13+0xf00], R42 ;  /* 0x000f002a03007988 */ /* 0x0003e2000800040d */
[----:B------:R-:W-:Y:S01]  /*1060*/  STTM.16dp32bit_t0_t15.x16 tmem[UR15], RZ ;  /* 0x000000ff000079ed */ /* 0x000fe20008a0000f */
[----:B------:R-:W-:Y:S01]  /*1070*/  STTM.16dp32bit_t16_t31.x16 tmem[UR15+0x10], RZ ;  /* 0x000010ff000079ed */ /* 0x000fe20008a2000f */
[----:B------:R-:W0:Y:S02]  /*1080*/  FENCE.VIEW.ASYNC.T ;  /* 0x00000000000073c6 */ /* 0x000e240000000200 */
[----:B0-----:R-:W-:Y:S06]  /*1090*/  BAR.SYNC.DEFER_BLOCKING 0x0 ;  /* 0x0000000000007b1d */ /* 0x001fec0000010000 */
[----:B------:R-:W0:Y:S02]  /*10a0*/  FENCE.VIEW.ASYNC.S ;  /* 0x00000000000073c6 */ /* 0x000e240000000000 */
[----:B0-----:R0:W2:Y:S02]  /*10b0*/  @!UP1 SYNCS.EXCH.64 URZ, [UR17], UR6 ;  /* 0x0000000611ff95b2 */ /* 0x0010a40008000100 */
[----:B--2---:R-:W-:Y:S06]  /*10c0*/  BAR.SYNC.DEFER_BLOCKING 0x0 ;  /* 0x0000000000007b1d */ /* 0x004fec0000010000 */
[----:B------:R-:W2:Y:S04]  /*10d0*/  @P2 LDG.E.U16 R5, desc[UR28][R106.64] ;  /* 0x0000001c6a052981 */ /* 0x000ea8000c1e1500 */
[----:B------:R-:W3:Y:S04]  /*10e0*/  @P2 LDG.E.U16 R7, desc[UR28][R102.64] ;  /* 0x0000001c66072981 */ /* 0x000ee8000c1e1500 */
[----:B------:R-:W4:Y:S04]  /*10f0*/  @P2 LDG.E.U16 R9, desc[UR28][R98.64] ;  /* 0x0000001c62092981 */ /* 0x000f28000c1e1500 */
        /* <DEDUP_REMOVED lines=12> */
[----:B------:R-:W4:Y:S01]  /*11c0*/  @P2 LDG.E.U16 R18, desc[UR28][R74.64] ;  /* 0x0000001c4a122981 */ /* 0x000f22000c1e1500 */
[----:B0-----:R-:W-:-:S04]  /*11d0*/  @!UP0 UIADD3 UR6, UPT, UPT, -UR5, 0x100000, URZ ;  /* 0x0010000005068890 */ /* 0x001fc8000fffe1ff */
[----:B------:R-:W-:Y:S02]  /*11e0*/  @!UP0 USHF.L.U32 UR7, UR6, 0xb, URZ ;  /* 0x0000000b06078899 */ /* 0x000fe400080006ff */
[----:B------:R-:W-:Y:S01]  /*11f0*/  @!UP0 USHF.L.U32 UR6, UR6, 0x1, URZ ;  /* 0x0000000106068899 */ /* 0x000fe200080006ff */
[----:B------:R-:W-:Y:S01]  /*1200*/  VOTEU.ALL UP1, P1 ;  /* 0x0000000000ff7886 */ /* 0x000fe20000820000 */
[----:B------:R-:W-:-:S04]  /*1210*/  @!UP0 UIADD3 UR4, UPT, UPT, -UR5, 0x100000, URZ ;  /* 0x0010000005048890 */ /* 0x000fc8000fffe1ff */
[----:B------:R-:W-:Y:S02]  /*1220*/  @!UP0 USHF.L.U32 UR5, UR4, 0xb, URZ ;  /* 0x0000000b04058899 */ /* 0x000fe400080006ff */
[----:B------:R-:W-:Y:S02]  /*1230*/  @!UP0 USHF.L.U32 UR4, UR4, 0x1, URZ ;  /* 0x0000000104048899 */ /* 0x000fe400080006ff */
[----:B------:R-:W-:Y:S01]  /*1240*/  UIADD3 UR10, UPT, UPT, UR13, 0x2000, URZ ;  /* 0x000020000d0a7890 */ /* 0x000fe2000fffe0ff */
[----:B------:R-:W-:Y:S01]  /*1250*/  ISETP.EQ.U32.AND P3, PT, RZ, UR22, P2 ;  /* 0x00000016ff007c0c */ /* 0x000fe20009762070 */
[----:B------:R-:W-:Y:S01]  /*1260*/  UIADD3 UR16, UPT, UPT, UR14, 0x100000, URZ ;  /* 0x001000000e107890 */ /* 0x000fe2000fffe0ff */
[----:B------:R1:W0:Y:S01]  /*1270*/  @!UP1 SYNCS.EXCH.64 URZ, [UR13+0x4008], UR6 ;  /* 0x004008060dff95b2 */ /* 0x0002220008000100 */
[----:B------:R-:W-:Y:S01]  /*1280*/  VOTEU.ALL UP1, P1 ;  /* 0x0000000000ff7886 */ /* 0x000fe20000820000 */
[----:B--2---:R1:W-:Y:S04]  /*1290*/  STS.U16 [R38+UR13+0x1000], R5 ;  /* 0x0010000526007988 */ /* 0x0043e8000800040d */
[----:B---3--:R1:W-:Y:S04]  /*12a0*/  STS.U16 [R38+UR13+0x1200], R7 ;  /* 0x0012000726007988 */ /* 0x0083e8000800040d */
[----:B----4-:R1:W-:Y:S04]  /*12b0*/  STS.U16 [R38+UR13+0x1400], R9 ;  /* 0x0014000926007988 */ /* 0x0103e8000800040d */
[----:B------:R1:W-:Y:S04]  /*12c0*/  STS.U16 [R38+UR13+0x1600], R11 ;  /* 0x0016000b26007988 */ /* 0x0003e8000800040d */
        /* <DEDUP_REMOVED lines=11> */
[----:B------:R1:W-:Y:S01]  /*1380*/  STS.U16 [R37+UR13+0x1f00], R18 ;  /* 0x001f001225007988 */ /* 0x0003e2000800040d */
[----:B0-----:R0:W-:Y:S06]  /*1390*/  MEMBAR.ALL.CTA ;  /* 0x0000000000007992 */ /* 0x0011ec0000008000 */
[----:B0-----:R-:W-:Y:S04]  /*13a0*/  FENCE.VIEW.ASYNC.S ;  /* 0x00000000000073c6 */ /* 0x001fe80000000000 */
[----:B------:R-:W0:Y:S02]  /*13b0*/  FENCE.VIEW.ASYNC.S ;  /* 0x00000000000073c6 */ /* 0x000e240000000000 */
[----:B0-----:R1:W0:Y:S02]  /*13c0*/  @!UP1 SYNCS.EXCH.64 URZ, [UR13+0x2000], UR4 ;  /* 0x002000040dff95b2 */ /* 0x0012240008000100 */
[----:B0-----:R-:W-:Y:S06]  /*13d0*/  BAR.SYNC.DEFER_BLOCKING 0x0 ;  /* 0x0000000000007b1d */ /* 0x001fec0000010000 */
[----:B-1----:R-:W-:Y:S05]  /*13e0*/  @!P3 BRA `(.L_x_6) ;  /* 0x000000000068b947 */ /* 0x002fea0003800000 */
[----:B------:R-:W-:Y:S02]  /*13f0*/  UIADD3 UR4, UPT, UPT, UR13, 0x1000, URZ ;  /* 0x000010000d047890 */ /* 0x000fe4000fffe0ff */
[----:B------:R-:W-:Y:S02]  /*1400*/  USHF.R.U32.HI UR6, URZ, 0x4, UR13 ;  /* 0x00000004ff067899 */ /* 0x000fe4000801160d */
[----:B------:R-:W-:Y:S02]  /*1410*/  USHF.R.U32.HI UR4, URZ, 0x4, UR4 ;  /* 0x00000004ff047899 */ /* 0x000fe40008011604 */
[----:B------:R-:W-:Y:S02]  /*1420*/  USGXT.U32 UR6, UR6, 0xe ;  /* 0x0000000e0606789a */ /* 0x000fe40008000000 */
[----:B------:R-:W-:Y:S01]  /*1430*/  USGXT.U32 UR8, UR4, 0xe ;  /* 0x0000000e0408789a */ /* 0x000fe20008000000 */
[----:B------:R-:W-:Y:S01]  /*1440*/  UMOV UR18, 0x80 ;  /* 0x0000008000127882 */ /* 0x000fe20000000000 */
[----:B------:R-:W-:Y:S01]  /*1450*/  UMOV UR19, 0x40004040 ;  /* 0x4000404000137882 */ /* 0x000fe20000000000 */
[----:B------:R-:W-:Y:S01]  /*1460*/  UMOV UR20, 0xfffffffe ;  /* 0xfffffffe00147882 */ /* 0x000fe20000000000 */
[----:B------:R-:W-:Y:S01]  /*1470*/  UMOV UR21, 0x7fffbfdf ;  /* 0x7fffbfdf00157882 */ /* 0x000fe20000000000 */
[----:B------:R-:W-:Y:S01]  /*1480*/  UMOV UR7, URZ ;  /* 0x000000ff00077c82 */ /* 0x000fe20008000000 */
[----:B------:R-:W-:Y:S01]  /*1490*/  UMOV UR9, URZ ;  /* 0x000000ff00097c82 */ /* 0x000fe20008000000 */
[----:B------:R-:W-:-:S02]  /*14a0*/  UIADD3.64 UR18, UPT, UPT, UR6, UR18, URZ ;  /* 0x0000001206127297 */ /* 0x000fc4000fffe0ff */
[----:B------:R-:W-:Y:S01]  /*14b0*/  UIADD3.64 UR20, UPT, UPT, UR8, -UR20, URZ ;  /* 0x8000001408147297 */ /* 0x000fe2000fffe0ff */
[----:B------:R-:W-:Y:S01]  /*14c0*/  UMOV UR24, 0x0 ;  /* 0x0000000000187882 */ /* 0x000fe20000000000 */
[----:B------:R-:W-:Y:S01]  /*14d0*/  UMOV UR25, 0x4108010 ;  /* 0x0410801000197882 */ /* 0x000fe20000000000 */
[----:B------:R-:W-:Y:S01]  /*14e0*/  UMOV UR4, UR10 ;  /* 0x0000000a00047c82 */ /* 0x000fe20008000000 */
[----:B------:R-:W-:Y:S01]  /*14f0*/  UMOV UR5, URZ ;  /* 0x000000ff00057c82 */ /* 0x000fe20008000000 */
[----:B------:R-:W-:Y:S01]  /*1500*/  UMOV UR7, 0x40004040 ;  /* 0x4000404000077882 */ /* 0x000fe20000000000 */
[----:B------:R-:W-:Y:S01]  /*1510*/  UMOV UR9, 0x80004020 ;  /* 0x8000402000097882 */ /* 0x000fe20000000000 */
[----:B------:R-:W-:Y:S01]  /*1520*/  UMOV UR26, 0x0 ;  /* 0x00000000001a7882 */ /* 0x000fe20000000000 */
[----:B------:R-:W-:Y:S01]  /*1530*/  UMOV UR27, 0x4108010 ;  /* 0x04108010001b7882 */ /* 0x000fe20000000000 */
[----:B------:R-:W-:Y:S01]  /*1540*/  UMOV UR4, UR4 ;  /* 0x0000000400047c82 */ /* 0x000fe20008000000 */
[----:B------:R0:W-:Y:S01]  /*1550*/  UTCHMMA gdesc[UR6], gdesc[UR8], tmem[UR16], tmem[UR24], idesc[UR25], !UPT ;  /* 0x00ff1808060075ea */ /* 0x0001e2000f800010 */
[----:B------:R0:W-:Y:S01]  /*1560*/  UTCHMMA gdesc[UR18], gdesc[UR20], tmem[UR16], tmem[UR26], idesc[UR27], UPT ;  /* 0x00ff1a14120075ea */ /* 0x0001e2000b800010 */
[----:B------:R0:W-:Y:S01]  /*1570*/  UTCBAR [UR4], URZ ;  /* 0x000000ff040073e9 */ /* 0x0001e200080000ff */
[----:B------:R-:W-:Y:S01]  /*1580*/  NOP ;  /* 0x0000000000007918 */ /* 0x000fe20000000000 */
.L_x_6:
[----:B------:R-:W-:Y:S05]  /*1590*/  @!P2 BRA `(.L_x_7) ;  /* 0x000000000008a947 */ /* 0x000fea0003800000 */
[----:B------:R-:W1:Y:S02]  /*15a0*/  SYNCS.PHASECHK.TRANS64.TRYWAIT P4, [UR13+0x2000], RZ ;  /* 0x002000ffff0075a7 */ /* 0x000e64000808110d */
[----:B-1----:R-:W-:Y:S05]  /*15b0*/  @!P4 BRA `(.L_x_8) ;  /* 0x0000004000e4c947 */ /* 0x002fea0003800000 */
.L_x_7:
[----:B------:R-:W-:Y:S01]  /*15c0*/  BAR.SYNC.DEFER_BLOCKING 0x0 ;  /* 0x0000000000007b1d */ /* 0x000fe20000010000 */
[----:B------:R-:W-:Y:S02]  /*15d0*/  PRMT R121, RZ, 0x7610, R121 ;  /* 0x00007610ff797816 */ /* 0x000fe40000000079 */
[----:B------:R-:W-:Y:S02]  /*15e0*/  PRMT R117, RZ, 0x7610, R117 ;  /* 0x00007610ff757816 */ /* 0x000fe40000000075 */
[----:B------:R-:W-:Y:S01]  /*15f0*/  PRMT R113, RZ, 0x7610, R113 ;  /* 0x00007610ff717816 */ /* 0x000fe20000000071 */
[----:B0-----:R-:W0:Y:S01]  /*1600*/  LDCU UR6, c[0x0][0x3a8] ;  /* 0x00007500ff0677ac */ /* 0x001e220008000800 */
[----:B------:R-:W-:Y:S01]  /*1610*/  PRMT R118, RZ, 0x7610, R118 ;  /* 0x00007610ff767816 */ /* 0x000fe20000000076 */
[----:B------:R-:W-:Y:S01]  /*1620*/  LDTM.16dp32bit_t0_t15.x32 R4, tmem[UR15+0x100000] ;  /* 0x1000000f000479ee */ /* 0x000fe20008a80000 */
[----:B------:R-:W0:Y:S01]  /*1630*/  LDTM.16dp32bit_t16_t31.x32 R4, tmem[UR15+0x100020] ;  /* 0x1000200f000479ee */ /* 0x000e220008aa0000 */
[----:B------:R-:W-:Y:S01]  /*1640*/  PRMT R114, RZ, 0x7610, R114 ;  /* 0x00007610ff727816 */ /* 0x000fe20000000072 */
[----:B------:R-:W1:Y:S01]  /*1650*/  LDCU.64 UR18, c[0x0][0x3d0] ;  /* 0x00007a00ff1277ac */ /* 0x000e620008000a00 */
[----:B------:R-:W-:-:S02]  /*1660*/  PRMT R119, RZ, 0x7610, R119 ;  /* 0x00007610ff777816 */ /* 0x000fc40000000077 */
[----:B------:R-:W-:Y:S02]  /*1670*/  PRMT R115, RZ, 0x7610, R115 ;  /* 0x00007610ff737816 */ /* 0x000fe40000000073 */
[----:B------:R-:W-:Y:S02]  /*1680*/  PRMT R111, RZ, 0x7610, R111 ;  /* 0x00007610ff6f7816 */ /* 0x000fe4000000006f */
[----:B------:R-:W-:Y:S02]  /*1690*/  PRMT R109, RZ, 0x7610, R109 ;  /* 0x00007610ff6d7816 */ /* 0x000fe4000000006d */
[----:B------:R-:W-:Y:S02]  /*16a0*/  PRMT R116, RZ, 0x7610, R116 ;  /* 0x00007610ff747816 */ /* 0x000fe40000000074 */
[----:B------:R-:W-:Y:S01]  /*16b0*/  PRMT R112, RZ, 0x7610, R112 ;  /* 0x00007610ff707816 */ /* 0x000fe20000000070 */
[----:B------:R-:W2:Y:S01]  /*16c0*/  @!P1 SYNCS.CCTL.IV [UR13+0x2000] ;  /* 0x00200000ff0099b1 */ /* 0x000ea2000800000d */
[----:B------:R-:W-:Y:S01]  /*16d0*/  NOP ;  /* 0x0000000000007918 */ /* 0x000fe20000000000 */
[----:B-1----:R-:W-:Y:S01]  /*16e0*/  UIMAD UR4, UR12, UR18, URZ ;  /* 0x000000120c0472a4 */ /* 0x002fe2000f8e02ff */
[----:B------:R-:W-:-:S02]  /*16f0*/  IMAD R39, R39, UR19, RZ ;  /* 0x0000001327277c24 */ /* 0x000fc4000f8e02ff */
[----:B0-----:R-:W-:Y:S01]  /*1700*/  FMUL R41, R4, UR6 ;  /* 0x0000000604297c20 */ /* 0x001fe20008400000 */
[----:B------:R-:W-:Y:S01]  /*1710*/  FMUL R42, R5, UR6 ;  /* 0x00000006052a7c20 */ /* 0x000fe20008400000 */
[----:B------:R-:W-:Y:S01]  /*1720*/  FMUL R43, R6, UR6 ;  /* 0x00000006062b7c20 */ /* 0x000fe20008400000 */
[----:B------:R-:W-:Y:S01]  /*1730*/  FMUL R44, R7, UR6 ;  /* 0x00000006072c7c20 */ /* 0x000fe20008400000 */
[----:B------:R-:W-:Y:S01]  /*1740*/  FMUL R45, R8, UR6 ;  /* 0x00000006082d7c20 */ /* 0x000fe20008400000 */
[----:B------:R-:W-:Y:S01]  /*1750*/  FMUL R47, R20, UR6 ;  /* 0x00000006142f7c20 */ /* 0x000fe20008400000 */
[----:B------:R-:W-:Y:S01]  /*1760*/  USHF.L.U32 UR5, UR4, 0x1, URZ ;  /* 0x0000000104057899 */ /* 0x000fe200080006ff */
[----:B------:R-:W-:Y:S01]  /*1770*/  FMNMX3 R41, R41, R42, R43, !PT ;  /* 0x0000002a29297276 */ /* 0x000fe2000780002b */
[----:B------:R-:W-:Y:S01]  /*1780*/  FMUL R42, R9, UR6 ;  /* 0x00000006092a7c20 */ /* 0x000fe20008400000 */
[----:B------:R-:W-:Y:S01]  /*1790*/  FMUL R43, R10, UR6 ;  /* 0x000000060a2b7c20 */ /* 0x000fe20008400000 */
[----:B------:R-:W-:Y:S01]  /*17a0*/  FMUL R49, R27, UR6 ;  /* 0x000000061b317c20 */ /* 0x000fe20008400000 */
[----:B------:R-:W-:Y:S01]  /*17b0*/  FMNMX3 R46, R41, R44, R45, !PT ;  /* 0x0000002c292e7276 */ /* 0x000fe2000780002d */
[----:B------:R-:W-:Y:S01]  /*17c0*/  FMUL R44, R11, UR6 ;  /* 0x000000060b2c7c20 */ /* 0x000fe20008400000 */
[----:B------:R-:W0:Y:S01]  /*17d0*/  LDC R41, c[0x0][0x3d8] ;  /* 0x0000f600ff297b82 */ /* 0x000e220000000800 */
[----:B------:R-:W-:Y:S01]  /*17e0*/  FMUL R45, R12, UR6 ;  /* 0x000000060c2d7c20 */ /* 0x000fe20008400000 */
[----:B------:R-:W-:Y:S01]  /*17f0*/  FMNMX3 R46, R46, R42, R43, !PT ;  /* 0x0000002a2e2e7276 */ /* 0x000fe2000780002b */
[----:B------:R-:W-:Y:S01]  /*1800*/  FMUL R42, R13, UR6 ;  /* 0x000000060d2a7c20 */ /* 0x000fe20008400000 */
[----:B------:R-:W-:Y:S01]  /*1810*/  FMUL R43, R14, UR6 ;  /* 0x000000060e2b7c20 */ /* 0x000fe20008400000 */
        /* <DEDUP_REMOVED lines=9> */
[----:B------:R-:W-:Y:S01]  /*18b0*/  FMUL R77, R33, UR6 ;  /* 0x00000006214d7c20 */ /* 0x000fe20008400000 */
[----:B------:R-:W-:Y:S01]  /*18c0*/  FMUL R110, R34, UR6 ;  /* 0x00000006226e7c20 */ /* 0x000fe20008400000 */
[----:B------:R-:W-:Y:S01]  /*18d0*/  FMNMX3 R48, R42, R44, R43, !PT ;  /* 0x0000002c2a307276 */ /* 0x000fe2000780002b */
[----:B------:R-:W-:Y:S01]  /*18e0*/  FMUL R44, R19, UR6 ;  /* 0x00000006132c7c20 */ /* 0x000fe20008400000 */
[----:B------:R-:W1:Y:S02]  /*18f0*/  LDC.64 R42, c[0x0][0x390] ;  /* 0x0000e400ff2a7b82 */ /* 0x000e640000000a00 */
[----:B------:R-:W-:Y:S01]  /*1900*/  FMNMX3 R48, R48, R45, R46, !PT ;  /* 0x0000002d30307276 */ /* 0x000fe2000780002e */
[----:B------:R-:W-:Y:S01]  /*1910*/  FMUL R45, R21, UR6 ;  /* 0x00000006152d7c20 */ /* 0x000fe20008400000 */
[----:B------:R-:W-:-:S02]  /*1920*/  FMUL R46, R22, UR6 ;  /* 0x00000006162e7c20 */ /* 0x000fc40008400000 */
[----:B------:R-:W-:Y:S01]  /*1930*/  FMNMX3 R48, R48, R44, R47, !PT ;  /* 0x0000002c30307276 */ /* 0x000fe2000780002f */
[----:B0-----:R-:W-:Y:S02]  /*1940*/  IMAD R44, R40, R41, RZ ;  /* 0x00000029282c7224 */ /* 0x001fe400078e02ff */
[----:B------:R-:W-:Y:S01]  /*1950*/  FMUL R40, R23, UR6 ;  /* 0x0000000617287c20 */ /* 0x000fe20008400000 */
[----:B------:R-:W-:Y:S01]  /*1960*/  FMUL R47, R24, UR6 ;  /* 0x00000006182f7c20 */ /* 0x000fe20008400000 */
[----:B------:R-:W-:Y:S02]  /*1970*/  FMNMX3 R45, R48, R45, R46, !PT ;  /* 0x0000002d302d7276 */ /* 0x000fe4000780002e */
[----:B------:R-:W-:Y:S02]  /*1980*/  LEA R46, R41, R44, 0x1 ;  /* 0x0000002c292e7211 */ /* 0x000fe400078e08ff */
[----:B------:R-:W-:Y:S01]  /*1990*/  FMNMX3 R51, R45, R40, R47, !PT ;  /* 0x000000282d337276 */ /* 0x000fe2000780002f */
[----:B------:R-:W-:Y:S01]  /*19a0*/  FMUL R40, R25, UR6 ;  /* 0x0000000619287c20 */ /* 0x000fe20008400000 */
[----:B------:R-:W-:Y:S01]  /*19b0*/  LEA R48, R41, R46, 0x1 ;  /* 0x0000002e29307211 */ /* 0x000fe200078e08ff */
[----:B------:R-:W-:Y:S01]  /*19c0*/  FMUL R47, R26, UR6 ;  /* 0x000000061a2f7c20 */ /* 0x000fe20008400000 */
[----:B------:R-:W-:-:S02]  /*19d0*/  SHF.L.U32 R45, R39, 0x1, RZ ;  /* 0x00000001272d7819 */ /* 0x000fc400000006ff */
[----:B------:R-:W-:Y:S02]  /*19e0*/  LEA R50, R41, R48, 0x1 ;  /* 0x0000003029327211 */ /* 0x000fe400078e08ff */
[----:B------:R-:W-:Y:S02]  /*19f0*/  FMNMX3 R47, R51, R40, R47, !PT ;  /* 0x00000028332f7276 */ /* 0x000fe4000780002f */
[----:B------:R-:W-:Y:S02]  /*1a00*/  LEA R52, R41, R50, 0x1 ;  /* 0x0000003229347211 */ /* 0x000fe400078e08ff */
[----:B-1----:R-:W-:Y:S01]  /*1a10*/  IADD3 R40, P4, P5, R45, UR5, R42 ;  /* 0x000000052d287c10 */ /* 0x002fe2000fd9e02a */
[----:B------:R-:W-:Y:S01]  /*1a20*/  UIMAD.WIDE UR4, UR4, 0x2, URZ ;  /* 0x00000002040478a5 */ /* 0x000fe2000f8e02ff */
[----:B------:R-:W-:Y:S01]  /*1a30*/  IMAD.HI R42, R39, 0x2, RZ ;  /* 0x00000002272a7827 */ /* 0x000fe200078e02ff */
[----:B------:R-:W-:-:S03]  /*1a40*/  FMNMX3 R47, R47, R49, R54, !PT ;  /* 0x000000312f2f7276 */ /* 0x000fc60007800036 */
[----:B------:R-:W-:Y:S01]  /*1a50*/  FMUL R45, R29, UR6 ;  /* 0x000000061d2d7c20 */ /* 0x000fe20008400000 */
[-C--:B------:R-:W-:Y:S01]  /*1a60*/  LEA R64, P6, R50, R40.reuse, 0x1 ;  /* 0x0000002832407211 */ /* 0x080fe200078c08ff */
[C---:B------:R-:W-:Y:S01]  /*1a70*/  IMAD R54, R41.reuse, 0x2, R52 ;  /* 0x0000000229367824 */ /* 0x040fe200078e0234 */
[----:B------:R-:W-:Y:S02]  /*1a80*/  IADD3.X R39, PT, PT, R42, UR5, R43, P4, P5 ;  /* 0x000000052a277c10 */ /* 0x000fe4000a7ea42b */
[----:B------:R-:W-:Y:S02]  /*1a90*/  LEA R72, P5, R44, R40, 0x1 ;  /* 0x000000282c487211 */ /* 0x000fe400078a08ff */
[----:B------:R-:W-:Y:S02]  /*1aa0*/  LEA R42, R41, R54, 0x1 ;  /* 0x00000036292a7211 */ /* 0x000fe400078e08ff */
[----:B------:R-:W-:Y:S02]  /*1ab0*/  LEA R70, P4, R46, R40, 0x1 ;  /* 0x000000282e467211 */ /* 0x000fe400078808ff */
[----:B------:R-:W-:-:S02]  /*1ac0*/  LEA.HI.X.SX32 R73, R44, R39, 0x1, P5 ;  /* 0x000000272c497211 */ /* 0x000fc400028f0eff */
[C---:B------:R-:W-:Y:S02]  /*1ad0*/  LEA R44, R41.reuse, R42, 0x1 ;  /* 0x0000002a292c7211 */ /* 0x040fe400078e08ff */
[----:B------:R-:W-:Y:S01]  /*1ae0*/  LEA R66, P5, R48, R40, 0x1 ;  /* 0x0000002830427211 */ /* 0x000fe200078a08ff */
[----:B------:R0:W5:Y:S01]  /*1af0*/  @P2 LDG.E.U16 R121, desc[UR28][R72.64] ;  /* 0x0000001c48792981 */ /* 0x000162000c1e1500 */
[-C--:B------:R-:W-:Y:S02]  /*1b00*/  LEA.HI.X.SX32 R71, R46, R39.reuse, 0x1, P4 ;  /* 0x000000272e477211 */ /* 0x080fe400020f0eff */
[C---:B------:R-:W-:Y:S02]  /*1b10*/  LEA R46, R41.reuse, R44, 0x1 ;  /* 0x0000002c292e7211 */ /* 0x040fe400078e08ff */
[----:B------:R-:W-:Y:S01]  /*1b20*/  LEA.HI.X.SX32 R67, R48, R39, 0x1, P5 ;  /* 0x0000002730437211 */ /* 0x000fe200028f0eff */
[----:B------:R0:W5:Y:S01]  /*1b30*/  @P2 LDG.E.U16 R118, desc[UR28][R70.64] ;  /* 0x0000001c46762981 */ /* 0x000162000c1e1500 */
[----:B------:R-:W-:-:S02]  /*1b40*/  LEA R48, R41, R46, 0x1 ;  /* 0x0000002e29307211 */ /* 0x000fc400078e08ff */
[----:B------:R-:W-:Y:S01]  /*1b50*/  LEA.HI.X.SX32 R65, R50, R39, 0x1, P6 ;  /* 0x0000002732417211 */ /* 0x000fe200030f0eff */
[----:B------:R0:W5:Y:S01]  /*1b60*/  @P2 LDG.E.U16 R119, desc[UR28][R66.64] ;  /* 0x0000001c42772981 */ /* 0x000162000c1e1500 */
[-C--:B------:R-:W-:Y:S02]  /*1b70*/  LEA R62, P4, R52, R40.reuse, 0x1 ;  /* 0x00000028343e7211 */ /* 0x080fe400078808ff */
[----:B------:R-:W-:Y:S01]  /*1b80*/  LEA R58, P6, R42, R40, 0x1 ;  /* 0x000000282a3a7211 */ /* 0x000fe200078c08ff */
[----:B------:R0:W5:Y:S01]  /*1b90*/  @P2 LDG.E.U16 R116, desc[UR28][R64.64] ;  /* 0x0000001c40742981 */ /* 0x000162000c1e1500 */
[----:B------:R-:W-:Y:S02]  /*1ba0*/  LEA R68, R41, R48, 0x1 ;  /* 0x0000003029447211 */ /* 0x000fe400078e08ff */
[----:B------:R-:W-:Y:S01]  /*1bb0*/  FMNMX3 R43, R47, R45, R56, !PT ;  /* 0x0000002d2f2b7276 */ /* 0x000fe20007800038 */
[----:B------:R-:W-:Y:S01]  /*1bc0*/  FMUL R45, R32, UR6 ;  /* 0x00000006202d7c20 */ /* 0x000fe20008400000 */
[----:B------:R-:W-:-:S02]  /*1bd0*/  LEA.HI.X.SX32 R63, R52, R39, 0x1, P4 ;  /* 0x00000027343f7211 */ /* 0x000fc400020f0eff */
[-C--:B------:R-:W-:Y:S02]  /*1be0*/  LEA.HI.X.SX32 R59, R42, R39.reuse, 0x1, P6 ;  /* 0x000000272a3b7211 */ /* 0x080fe400030f0eff */
[C---:B------:R-:W-:Y:S01]  /*1bf0*/  LEA R56, P4, R44.reuse, R40, 0x1 ;  /* 0x000000282c387211 */ /* 0x040fe200078808ff */
[----:B------:R0:W5:Y:S01]  /*1c00*/  @P2 LDG.E.U16 R117, desc[UR28][R62.64] ;  /* 0x0000001c3e752981 */ /* 0x000162000c1e1500 */
[C---:B------:R-:W-:Y:S02]  /*1c10*/  LEA R42, R41.reuse, R68, 0x1 ;  /* 0x00000044292a7211 */ /* 0x040fe400078e08ff */
[-C--:B------:R-:W-:Y:S01]  /*1c20*/  LEA.HI.X.SX32 R57, R44, R39.reuse, 0x1, P4 ;  /* 0x000000272c397211 */ /* 0x080fe200020f0eff */
[----:B------:R0:W5:Y:S01]  /*1c30*/  @P2 LDG.E.U16 R115, desc[UR28][R58.64] ;  /* 0x0000001c3a732981 */ /* 0x000162000c1e1500 */
[-C--:B------:R-:W-:Y:S01]  /*1c40*/  LEA R60, P5, R54, R40.reuse, 0x1 ;  /* 0x00000028363c7211 */ /* 0x080fe200078a08ff */
[----:B------:R-:W-:Y:S01]  /*1c50*/  IMAD R44, R41, 0x2, R42 ;  /* 0x00000002292c7824 */ /* 0x000fe200078e022a */
[----:B------:R-:W-:Y:S01]  /*1c60*/  LEA R50, P4, R68, R40, 0x1 ;  /* 0x0000002844327211 */ /* 0x000fe200078808ff */
[----:B------:R0:W5:Y:S01]  /*1c70*/  @P2 LDG.E.U16 R112, desc[UR28][R56.64] ;  /* 0x0000001c38702981 */ /* 0x000162000c1e1500 */
[----:B------:R-:W-:-:S02]  /*1c80*/  LEA.HI.X.SX32 R61, R54, R39, 0x1, P5 ;  /* 0x00000027363d7211 */ /* 0x000fc400028f0eff */
[C---:B------:R-:W-:Y:S02]  /*1c90*/  LEA R76, R41.reuse, R44, 0x1 ;  /* 0x0000002c294c7211 */ /* 0x040fe400078e08ff */
[-C--:B------:R-:W-:Y:S01]  /*1ca0*/  LEA R54, P5, R46, R40.reuse, 0x1 ;  /* 0x000000282e367211 */ /* 0x080fe200078a08ff */
[----:B------:R0:W5:Y:S01]  /*1cb0*/  @P2 LDG.E.U16 R114, desc[UR28][R60.64] ;  /* 0x0000001c3c722981 */ /* 0x000162000c1e1500 */
[----:B------:R-:W-:Y:S02]  /*1cc0*/  LEA R52, P6, R48, R40, 0x1 ;  /* 0x0000002830347211 */ /* 0x000fe400078c08ff */
[-C--:B------:R-:W-:Y:S02]  /*1cd0*/  LEA.HI.X.SX32 R51, R68, R39.reuse, 0x1, P4 ;  /* 0x0000002744337211 */ /* 0x080fe400020f0eff */
[----:B------:R-:W-:Y:S02]  /*1ce0*/  LEA R68, R41, R76, 0x1 ;  /* 0x0000004c29447211 */ /* 0x000fe400078e08ff */
[-C--:B------:R-:W-:Y:S01]  /*1cf0*/  LEA.HI.X.SX32 R55, R46, R39.reuse, 0x1, P5 ;  /* 0x000000272e377211 */ /* 0x080fe200028f0eff */
[----:B------:R0:W5:Y:S01]  /*1d00*/  @P2 LDG.E.U16 R111, desc[UR28][R50.64] ;  /* 0x0000001c326f2981 */ /* 0x000162000c1e1500 */
[----:B------:R-:W-:-:S02]  /*1d10*/  LEA.HI.X.SX32 R53, R48, R39, 0x1, P6 ;  /* 0x0000002730357211 */ /* 0x000fc400030f0eff */
[-C--:B------:R-:W-:Y:S01]  /*1d20*/  LEA R48, P5, R42, R40.reuse, 0x1 ;  /* 0x000000282a307211 */ /* 0x080fe200078a08ff */
[----:B------:R0:W5:Y:S01]  /*1d30*/  @P2 LDG.E.U16 R113, desc[UR28][R54.64] ;  /* 0x0000001c36712981 */ /* 0x000162000c1e1500 */
[----:B------:R-:W-:Y:S02]  /*1d40*/  LEA R46, P6, R44, R40, 0x1 ;  /* 0x000000282c2e7211 */ /* 0x000fe400078c08ff */
[----:B------:R-:W-:Y:S02]  /*1d50*/  LEA R41, R41, R68, 0x1 ;  /* 0x0000004429297211 */ /* 0x000fe400078e08ff */
[-C--:B------:R-:W-:Y:S02]  /*1d60*/  LEA.HI.X.SX32 R49, R42, R39.reuse, 0x1, P5 ;  /* 0x000000272a317211 */ /* 0x080fe400028f0eff */
[----:B------:R-:W-:Y:S02]  /*1d70*/  LEA.HI.X.SX32 R47, R44, R39, 0x1, P6 ;  /* 0x000000272c2f7211 */ /* 0x000fe400030f0eff */
[----:B------:R-:W-:-:S02]  /*1d80*/  LEA R44, P4, R76, R40, 0x1 ;  /* 0x000000284c2c7211 */ /* 0x000fc400078808ff */
[-C--:B------:R-:W-:Y:S02]  /*1d90*/  LEA R42, P5, R68, R40.reuse, 0x1 ;  /* 0x00000028442a7211 */ /* 0x080fe400078a08ff */
[----:B------:R-:W-:Y:S02]  /*1da0*/  LEA R40, P6, R41, R40, 0x1 ;  /* 0x0000002829287211 */ /* 0x000fe400078c08ff */
[----:B------:R-:W-:Y:S02]  /*1db0*/  FMNMX3 R108, R43, R108, R45, !PT ;  /* 0x0000006c2b6c7276 */ /* 0x000fe4000780002d */
[-C--:B------:R-:W-:Y:S02]  /*1dc0*/  LEA.HI.X.SX32 R45, R76, R39.reuse, 0x1, P4 ;  /* 0x000000274c2d7211 */ /* 0x080fe400020f0eff */
[-C--:B------:R-:W-:Y:S02]  /*1dd0*/  LEA.HI.X.SX32 R43, R68, R39.reuse, 0x1, P5 ;  /* 0x00000027442b7211 */ /* 0x080fe400028f0eff */
[----:B------:R-:W-:Y:S01]  /*1de0*/  LEA.HI.X.SX32 R41, R41, R39, 0x1, P6 ;  /* 0x0000002729297211 */ /* 0x000fe200030f0eff */
[----:B------:R-:W-:Y:S01]  /*1df0*/  FMUL R39, R35, UR6 ;  /* 0x0000000623277c20 */ /* 0x000fe20008400000 */
[----:B------:R-:W-:Y:S01]  /*1e00*/  FMNMX3 R120, R108, R77, R110, !PT ;  /* 0x0000004d6c787276 */ /* 0x000fe2000780006e */
[----:B------:R0:W5:Y:S01]  /*1e10*/  @P2 LDG.E.U16 R109, desc[UR28][R42.64] ;  /* 0x0000001c2a6d2981 */ /* 0x000162000c1e1500 */
[----:B------:R-:W-:-:S02]  /*1e20*/  PRMT R77, RZ, 0x7610, R77 ;  /* 0x00007610ff4d7816 */ /* 0x000fc4000000004d */
[----:B------:R-:W-:Y:S02]  /*1e30*/  FMNMX R120, R39, R120, !PT ;  /* 0x0000007827787209 */ /* 0x000fe40007800000 */
[----:B------:R-:W-:Y:S02]  /*1e40*/  PRMT R110, RZ, 0x7610, R110 ;  /* 0x00007610ff6e7816 */ /* 0x000fe4000000006e */
[----:B------:R-:W-:Y:S01]  /*1e50*/  PRMT R68, RZ, 0x7610, R68 ;  /* 0x00007610ff447816 */ /* 0x000fe20000000044 */
[----:B------:R-:W1:Y:S01]  /*1e60*/  SHFL.BFLY PT, R39, R120, 0x10, 0x1f ;  /* 0x0e001f0078277f89 */ /* 0x000e6200000e0000 */
[----:B------:R-:W-:Y:S02]  /*1e70*/  PRMT R76, RZ, 0x7610, R76 ;  /* 0x00007610ff4c7816 */ /* 0x000fe4000000004c */
[----:B------:R-:W-:Y:S01]  /*1e80*/  PRMT R108, RZ, 0x7610, R108 ;  /* 0x00007610ff6c7816 */ /* 0x000fe2000000006c */
[----:B------:R0:W5:Y:S04]  /*1e90*/  @P2 LDG.E.U16 R77, desc[UR28][R46.64] ;  /* 0x0000001c2e4d2981 */ /* 0x000168000c1e1500 */
[----:B------:R0:W5:Y:S04]  /*1ea0*/  @P2 LDG.E.U16 R110, desc[UR28][R52.64] ;  /* 0x0000001c346e2981 */ /* 0x000168000c1e1500 */
[----:B------:R0:W5:Y:S04]  /*1eb0*/  @P2 LDG.E.U16 R68, desc[UR28][R44.64] ;  /* 0x0000001c2c442981 */ /* 0x000168000c1e1500 */
[----:B------:R0:W5:Y:S04]  /*1ec0*/  @P2 LDG.E.U16 R76, desc[UR28][R48.64] ;  /* 0x0000001c304c2981 */ /* 0x000168000c1e1500 */
[----:B------:R0:W5:Y:S01]  /*1ed0*/  @P2 LDG.E.U16 R108, desc[UR28][R40.64] ;  /* 0x0000001c286c2981 */ /* 0x000162000c1e1500 */
[----:B-1----:R-:W-:-:S05]  /*1ee0*/  FMNMX3 R39, R120, -INF , R39, !PT ;  /* 0xff80000078277876 */ /* 0x002fca0007800027 */
[--C-:B------:R-:W-:Y:S01]  /*1ef0*/  FFMA R4, R4, UR6, -R39.reuse ;  /* 0x0000000604047c23 */ /* 0x100fe20008000827 */
[--C-:B------:R-:W-:Y:S01]  /*1f00*/  FFMA R5, R5, UR6, -R39.reuse ;  /* 0x0000000605057c23 */ /* 0x100fe20008000827 */
[--C-:B------:R-:W-:Y:S02]  /*1f10*/  FFMA R6, R6, UR6, -R39.reuse ;  /* 0x0000000606067c23 */ /* 0x100fe40008000827 */
[----:B------:R-:W-:Y:S01]  /*1f20*/  FMUL R4, R4, 1.4426950216293334961 ;  /* 0x3fb8aa3b04047820 */ /* 0x000fe20000400000 */
[----:B------:R-:W-:Y:S01]  /*1f30*/  FMUL R5, R5, 1.4426950216293334961 ;  /* 0x3fb8aa3b05057820 */ /* 0x000fe20000400000 */
[----:B------:R-:W-:Y:S01]  /*1f40*/  FMUL R6, R6, 1.4426950216293334961 ;  /* 0x3fb8aa3b06067820 */ /* 0x000fe20000400000 */
[--C-:B------:R-:W-:Y:S01]  /*1f50*/  FFMA R7, R7, UR6, -R39.reuse ;  /* 0x0000000607077c23 */ /* 0x100fe20008000827 */
[----:B------:R-:W-:Y:S02]  /*1f60*/  FFMA R8, R8, UR6, -R39 ;  /* 0x0000000608087c23 */ /* 0x000fe40008000827 */
[----:B------:R-:W-:Y:S01]  /*1f70*/  MUFU.EX2 R4, R4 ;  /* 0x0000000400047308 */ /* 0x000fe20000000800 */
[----:B------:R-:W-:Y:S01]  /*1f80*/  FMUL R7, R7, 1.4426950216293334961 ;  /* 0x3fb8aa3b07077820 */ /* 0x000fe20000400000 */
[----:B------:R-:W-:-:S06]  /*1f90*/  FMUL R8, R8, 1.4426950216293334961 ;  /* 0x3fb8aa3b08087820 */ /* 0x000fcc0000400000 */
[----:B------:R-:W1:Y:S01]  /*1fa0*/  MUFU.EX2 R5, R5 ;  /* 0x0000000500057308 */ /* 0x000e620000000800 */
[--C-:B------:R-:W-:Y:S01]  /*1fb0*/  FFMA R9, R9, UR6, -R39.reuse ;  /* 0x0000000609097c23 */ /* 0x100fe20008000827 */
[----:B------:R-:W-:-:S06]  /*1fc0*/  FFMA R10, R10, UR6, -R39 ;  /* 0x000000060a0a7c23 */ /* 0x000fcc0008000827 */
[----:B------:R-:W3:Y:S01]  /*1fd0*/  MUFU.EX2 R6, R6 ;  /* 0x0000000600067308 */ /* 0x000ee20000000800 */
[----:B------:R-:W-:Y:S01]  /*1fe0*/  FMUL R9, R9, 1.4426950216293334961 ;  /* 0x3fb8aa3b09097820 */ /* 0x000fe20000400000 */
[--C-:B------:R-:W-:Y:S01]  /*1ff0*/  FFMA R19, R19, UR6, -R39.reuse ;  /* 0x0000000613137c23 */ /* 0x100fe20008000827 */
[----:B------:R-:W-:-:S05]  /*2000*/  FFMA R17, R17, UR6, -R39 ;  /* 0x0000000611117c23 */ /* 0x000fca0008000827 */
[----:B------:R-:W4:Y:S01]  /*2010*/  MUFU.EX2 R7, R7 ;  /* 0x0000000700077308 */ /* 0x000f220000000800 */
[----:B------:R-:W-:Y:S01]  /*2020*/  FMUL R10, R10, 1.4426950216293334961 ;  /* 0x3fb8aa3b0a0a7820 */ /* 0x000fe20000400000 */
[--C-:B------:R-:W-:Y:S01]  /*2030*/  FFMA R11, R11, UR6, -R39.reuse ;  /* 0x000000060b0b7c23 */ /* 0x100fe20008000827 */
[----:B------:R-:W-:Y:S01]  /*2040*/  FFMA R18, R18, UR6, -R39 ;  /* 0x0000000612127c23 */ /* 0x000fe20008000827 */
[----:B------:R-:W-:-:S04]  /*2050*/  FMUL R120, R19, 1.4426950216293334961 ;  /* 0x3fb8aa3b13787820 */ /* 0x000fc80000400000 */
[----:B------:R-:W0:Y:S01]  /*2060*/  MUFU.EX2 R8, R8 ;  /* 0x0000000800087308 */ /* 0x000e220000000800 */
[----:B------:R-:W-:Y:S01]  /*2070*/  FMUL R123, R17, 1.4426950216293334961 ;  /* 0x3fb8aa3b117b7820 */ /* 0x000fe20000400000 */
[----:B-1----:R-:W-:Y:S01]  /*2080*/  FADD R125, R4, R5 ;  /* 0x00000005047d7221 */ /* 0x002fe20000000000 */
[----:B------:R-:W-:Y:S01]  /*2090*/  FMUL R11, R11, 1.4426950216293334961 ;  /* 0x3fb8aa3b0b0b7820 */ /* 0x000fe20000400000 */
[----:B------:R-:W-:Y:S01]  /*20a0*/  FFMA R12, R12, UR6, -R39 ;  /* 0x000000060c0c7c23 */ /* 0x000fe20008000827 */
[----:B------:R-:W-:-:S03]  /*20b0*/  FMUL R17, R18, 1.4426950216293334961 ;  /* 0x3fb8aa3b12117820 */ /* 0x000fc60000400000 */
[----:B------:R-:W1:Y:S01]  /*20c0*/  MUFU.EX2 R9, R9 ;  /* 0x0000000900097308 */ /* 0x000e620000000800 */
[--C-:B------:R-:W-:Y:S01]  /*20d0*/  FFMA R18, R20, UR6, -R39.reuse ;  /* 0x0000000614127c23 */ /* 0x100fe20008000827 */
[----:B------:R-:W-:Y:S01]  /*20e0*/  FMUL R12, R12, 1.4426950216293334961 ;  /* 0x3fb8aa3b0c0c7820 */ /* 0x000fe20000400000 */
[----:B------:R-:W-:-:S05]  /*20f0*/  FFMA R13, R13, UR6, -R39 ;  /* 0x000000060d0d7c23 */ /* 0x000fca0008000827 */
[----:B------:R-:W0:Y:S01]  /*2100*/  MUFU.EX2 R10, R10 ;  /* 0x0000000a000a7308 */ /* 0x000e220000000800 */
[----:B------:R-:W-:Y:S01]  /*2110*/  FMUL R13, R13, 1.4426950216293334961 ;  /* 0x3fb8aa3b0d0d7820 */ /* 0x000fe20000400000 */
[----:B------:R-:W-:-:S06]  /*2120*/  FFMA R14, R14, UR6, -R39 ;  /* 0x000000060e0e7c23 */ /* 0x000fcc0008000827 */
[----:B------:R3:W-:Y:S01]  /*2130*/  MUFU.EX2 R20, R120 ;  /* 0x0000007800147308 */ /* 0x0007e20000000800 */
[----:B------:R-:W-:Y:S01]  /*2140*/  F2FP.F16.F32.PACK_AB R4, R5, R4 ;  /* 0x000000040504723e */ /* 0x000fe200000000ff */
[----:B---3--:R-:W-:-:S06]  /*2150*/  FADD R120, R6, R125 ;  /* 0x0000007d06787221 */ /* 0x008fcc0000000000 */
[----:B------:R-:W3:Y:S01]  /*2160*/  MUFU.EX2 R11, R11 ;  /* 0x0000000b000b7308 */ /* 0x000ee20000000800 */
[C---:B----4-:R-:W-:Y:S01]  /*2170*/  FADD R125, R7.reuse, R120 ;  /* 0x00000078077d7221 */ /* 0x050fe20000000000 */
[----:B------:R-:W-:Y:S01]  /*2180*/  F2FP.F16.F32.PACK_AB R5, R7, R6 ;  /* 0x000000060705723e */ /* 0x000fe200000000ff */
[----:B------:R-:W-:Y:S01]  /*2190*/  FMUL R14, R14, 1.4426950216293334961 ;  /* 0x3fb8aa3b0e0e7820 */ /* 0x000fe20000400000 */
[----:B------:R-:W-:Y:S01]  /*21a0*/  FFMA R15, R15, UR6, -R39 ;  /* 0x000000060f0f7c23 */ /* 0x000fe20008000827 */
[----:B0-----:R-:W-:-:S03]  /*21b0*/  FADD R6, R8, R125 ;  /* 0x0000007d08067221 */ /* 0x001fc60000000000 */
[----:B------:R-:W0:Y:S01]  /*21c0*/  MUFU.EX2 R12, R12 ;  /* 0x0000000c000c7308 */ /* 0x000e220000000800 */
[----:B------:R-:W-:Y:S01]  /*21d0*/  FFMA R16, R16, UR6, -R39 ;  /* 0x0000000610107c23 */ /* 0x000fe20008000827 */
[----:B------:R-:W-:Y:S01]  /*21e0*/  FMUL R15, R15, 1.4426950216293334961 ;  /* 0x3fb8aa3b0f0f7820 */ /* 0x000fe20000400000 */
[C---:B-1----:R-:W-:Y:S01]  /*21f0*/  FADD R7, R9.reuse, R6 ;  /* 0x0000000609077221 */ /* 0x042fe20000000000 */
[----:B------:R-:W-:-:S04]  /*2200*/  F2FP.F16.F32.PACK_AB R6, R9, R8 ;  /* 0x000000080906723e */ /* 0x000fc800000000ff */
[----:B------:R-:W1:Y:S01]  /*2210*/  MUFU.EX2 R13, R13 ;  /* 0x0000000d000d7308 */ /* 0x000e620000000800 */
[----:B------:R-:W-:Y:S01]  /*2220*/  FADD R8, R10, R7 ;  /* 0x000000070a087221 */ /* 0x000fe20000000000 */
[----:B------:R-:W-:-:S06]  /*2230*/  FMUL R16, R16, 1.4426950216293334961 ;  /* 0x3fb8aa3b10107820 */ /* 0x000fcc0000400000 */
[----:B------:R-:W4:Y:S01]  /*2240*/  MUFU.EX2 R14, R14 ;  /* 0x0000000e000e7308 */ /* 0x000f220000000800 */
[----:B---3--:R-:W-:-:S07]  /*2250*/  FADD R9, R11, R8 ;  /* 0x000000080b097221 */ /* 0x008fce0000000000 */
[----:B------:R-:W3:Y:S01]  /*2260*/  MUFU.EX2 R15, R15 ;  /* 0x0000000f000f7308 */ /* 0x000ee20000000800 */
[----:B0-----:R-:W-:-:S07]  /*2270*/  FADD R8, R12, R9 ;  /* 0x000000090c087221 */ /* 0x001fce0000000000 */
[----:B------:R-:W0:Y:S01]  /*2280*/  MUFU.EX2 R16, R16 ;  /* 0x0000001000107308 */ /* 0x000e220000000800 */
[C---:B-1----:R-:W-:Y:S01]  /*2290*/  FADD R9, R13.reuse, R8 ;  /* 0x000000080d097221 */ /* 0x042fe20000000000 */
[----:B------:R-:W-:-:S06]  /*22a0*/  F2FP.F16.F32.PACK_AB R8, R13, R12 ;  /* 0x0000000c0d08723e */ /* 0x000fcc00000000ff */
[----:B------:R-:W1:Y:S01]  /*22b0*/  MUFU.EX2 R123, R123 ;  /* 0x0000007b007b7308 */ /* 0x000e620000000800 */
[----:B----4-:R-:W-:Y:S01]  /*22c0*/  FADD R12, R14, R9 ;  /* 0x000000090e0c7221 */ /* 0x010fe20000000000 */
[----:B------:R-:W-:Y:S01]  /*22d0*/  FMUL R18, R18, 1.4426950216293334961 ;  /* 0x3fb8aa3b12127820 */ /* 0x000fe20000400000 */
[----:B------:R-:W-:Y:S01]  /*22e0*/  FFMA R21, R21, UR6, -R39 ;  /* 0x0000000615157c23 */ /* 0x000fe20008000827 */
[----:B------:R-:W-:-:S04]  /*22f0*/  F2FP.F16.F32.PACK_AB R7, R11, R10 ;  /* 0x0000000a0b07723e */ /* 0x000fc800000000ff */
[----:B------:R-:W4:Y:S01]  /*2300*/  MUFU.EX2 R17, R17 ;  /* 0x0000001100117308 */ /* 0x000f220000000800 */
[----:B---3--:R-:W-:Y:S01]  /*2310*/  FADD R11, R15, R12 ;  /* 0x0000000c0f0b7221 */ /* 0x008fe20000000000 */
[----:B------:R-:W-:Y:S01]  /*2320*/  FMUL R21, R21, 1.4426950216293334961 ;  /* 0x3fb8aa3b15157820 */ /* 0x000fe20000400000 */
[--C-:B------:R-:W-:Y:S01]  /*2330*/  FFMA R22, R22, UR6, -R39.reuse ;  /* 0x0000000616167c23 */ /* 0x100fe20008000827 */
[----:B------:R-:W-:Y:S01]  /*2340*/  FFMA R23, R23, UR6, -R39 ;  /* 0x0000000617177c23 */ /* 0x000fe20008000827 */
[----:B0-----:R-:W-:-:S03]  /*2350*/  FADD R12, R16, R11 ;  /* 0x0000000b100c7221 */ /* 0x001fc60000000000 */
[----:B------:R-:W0:Y:S01]  /*2360*/  MUFU.EX2 R18, R18 ;  /* 0x0000001200127308 */ /* 0x000e220000000800 */
[----:B------:R-:W-:Y:S01]  /*2370*/  FMUL R19, R22, 1.4426950216293334961 ;  /* 0x3fb8aa3b16137820 */ /* 0x000fe20000400000 */
[----:B-1----:R-:W-:Y:S01]  /*2380*/  FADD R12, R123, R12 ;  /* 0x0000000c7b0c7221 */ /* 0x002fe20000000000 */
[----:B------:R-:W-:Y:S01]  /*2390*/  FMUL R22, R23, 1.4426950216293334961 ;  /* 0x3fb8aa3b17167820 */ /* 0x000fe20000400000 */
[----:B------:R-:W-:-:S04]  /*23a0*/  FFMA R24, R24, UR6, -R39 ;  /* 0x0000000618187c23 */ /* 0x000fc80008000827 */
[----:B------:R-:W1:Y:S01]  /*23b0*/  MUFU.EX2 R21, R21 ;  /* 0x0000001500157308 */ /* 0x000e620000000800 */
[--C-:B------:R-:W-:Y:S01]  /*23c0*/  FFMA R27, R27, UR6, -R39.reuse ;  /* 0x000000061b1b7c23 */ /* 0x100fe20008000827 */
[----:B----4-:R-:W-:Y:S01]  /*23d0*/  FADD R11, R17, R12 ;  /* 0x0000000c110b7221 */ /* 0x010fe20000000000 */
[----:B------:R-:W-:Y:S01]  /*23e0*/  FMUL R23, R24, 1.4426950216293334961 ;  /* 0x3fb8aa3b18177820 */ /* 0x000fe20000400000 */
[----:B------:R-:W-:-:S04]  /*23f0*/  FFMA R25, R25, UR6, -R39 ;  /* 0x0000000619197c23 */ /* 0x000fc80008000827 */
[----:B------:R-:W3:Y:S01]  /*2400*/  MUFU.EX2 R19, R19 ;  /* 0x0000001300137308 */ /* 0x000ee20000000800 */
[----:B------:R-:W-:Y:S01]  /*2410*/  FMUL R10, R27, 1.4426950216293334961 ;  /* 0x3fb8aa3b1b0a7820 */ /* 0x000fe20000400000 */
[----:B------:R-:W-:Y:S01]  /*2420*/  FADD R11, R20, R11 ;  /* 0x0000000b140b7221 */ /* 0x000fe20000000000 */
[----:B------:R-:W-:Y:S01]  /*2430*/  FMUL R24, R25, 1.4426950216293334961 ;  /* 0x3fb8aa3b19187820 */ /* 0x000fe20000400000 */
[--C-:B------:R-:W-:Y:S01]  /*2440*/  FFMA R26, R26, UR6, -R39.reuse ;  /* 0x000000061a1a7c23 */ /* 0x100fe20008000827 */
[----:B------:R-:W-:-:S03]  /*2450*/  FFMA R9, R28, UR6, -R39 ;  /* 0x000000061c097c23 */ /* 0x000fc60008000827 */
[----:B------:R-:W4:Y:S01]  /*2460*/  MUFU.EX2 R22, R22 ;  /* 0x0000001600167308 */ /* 0x000f220000000800 */
[----:B------:R-:W-:Y:S01]  /*2470*/  FMUL R25, R26, 1.4426950216293334961 ;  /* 0x3fb8aa3b1a197820 */ /* 0x000fe20000400000 */
[----:B------:R-:W-:-:S06]  /*2480*/  FMUL R9, R9, 1.4426950216293334961 ;  /* 0x3fb8aa3b09097820 */ /* 0x000fcc0000400000 */
[----:B------:R-:W0:Y:S08]  /*2490*/  MUFU.EX2 R23, R23 ;  /* 0x0000001700177308 */ /* 0x000e300000000800 */
[----:B------:R0:W-:Y:S02]  /*24a0*/  MUFU.EX2 R28, R10 ;  /* 0x0000000a001c7308 */ /* 0x0001e40000000800 */
[----:B0-----:R-:W-:-:S06]  /*24b0*/  FADD R10, R18, R11 ;  /* 0x0000000b120a7221 */ /* 0x001fcc0000000000 */
[----:B------:R-:W0:Y:S01]  /*24c0*/  MUFU.EX2 R24, R24 ;  /* 0x0000001800187308 */ /* 0x000e220000000800 */
[----:B-1----:R-:W-:Y:S01]  /*24d0*/  FADD R10, R21, R10 ;  /* 0x0000000a150a7221 */ /* 0x002fe20000000000 */
[----:B------:R-:W-:-:S06]  /*24e0*/  FFMA R29, R29, UR6, -R39 ;  /* 0x000000061d1d7c23 */ /* 0x000fcc0008000827 */
[----:B------:R-:W1:Y:S01]  /*24f0*/  MUFU.EX2 R25, R25 ;  /* 0x0000001900197308 */ /* 0x000e620000000800 */
[----:B------:R-:W-:Y:S01]  /*2500*/  FMUL R27, R29, 1.4426950216293334961 ;  /* 0x3fb8aa3b1d1b7820 */ /* 0x000fe20000400000 */
[----:B------:R-:W-:-:S06]  /*2510*/  FFMA R30, R30, UR6, -R39 ;  /* 0x000000061e1e7c23 */ /* 0x000fcc0008000827 */
[----:B------:R3:W0:Y:S02]  /*2520*/  MUFU.EX2 R26, R9 ;  /* 0x00000009001a7308 */ /* 0x0006240000000800 */
[----:B---3--:R-:W-:-:S04]  /*2530*/  FADD R9, R19, R10 ;  /* 0x0000000a13097221 */ /* 0x008fc80000000000 */
[----:B----4-:R-:W-:Y:S01]  /*2540*/  FADD R10, R22, R9 ;  /* 0x00000009160a7221 */ /* 0x010fe20000000000 */
[----:B------:R-:W-:Y:S01]  /*2550*/  FMUL R29, R30, 1.4426950216293334961 ;  /* 0x3fb8aa3b1e1d7820 */ /* 0x000fe20000400000 */
[--C-:B------:R-:W-:Y:S02]  /*2560*/  FFMA R31, R31, UR6, -R39.reuse ;  /* 0x000000061f1f7c23 */ /* 0x100fe40008000827 */
[----:B------:R-:W-:Y:S01]  /*2570*/  FADD R9, R23, R10 ;  /* 0x0000000a17097221 */ /* 0x000fe20000000000 */
[----:B------:R-:W3:Y:S01]  /*2580*/  MUFU.EX2 R27, R27 ;  /* 0x0000001b001b7308 */ /* 0x000ee20000000800 */
[----:B------:R-:W-:Y:S01]  /*2590*/  FMUL R30, R31, 1.4426950216293334961 ;  /* 0x3fb8aa3b1f1e7820 */ /* 0x000fe20000400000 */
[----:B------:R-:W-:Y:S01]  /*25a0*/  FFMA R32, R32, UR6, -R39 ;  /* 0x0000000620207c23 */ /* 0x000fe20008000827 */
[----:B0-----:R-:W-:Y:S01]  /*25b0*/  FADD R12, R24, R9 ;  /* 0x00000009180c7221 */ /* 0x001fe20000000000 */
[--C-:B------:R-:W-:Y:S02]  /*25c0*/  FFMA R33, R33, UR6, -R39.reuse ;  /* 0x0000000621217c23 */ /* 0x100fe40008000827 */
[----:B------:R-:W-:Y:S01]  /*25d0*/  FMUL R31, R32, 1.4426950216293334961 ;  /* 0x3fb8aa3b201f7820 */ /* 0x000fe20000400000 */
[----:B-1----:R-:W-:Y:S01]  /*25e0*/  FADD R11, R25, R12 ;  /* 0x0000000c190b7221 */ /* 0x002fe20000000000 */
[----:B------:R-:W0:Y:S01]  /*25f0*/  MUFU.EX2 R29, R29 ;  /* 0x0000001d001d7308 */ /* 0x000e220000000800 */
[----:B------:R-:W-:-:S02]  /*2600*/  FFMA R9, R34, UR6, -R39 ;  /* 0x0000000622097c23 */ /* 0x000fc40008000827 */
[----:B------:R-:W-:Y:S01]  /*2610*/  FADD R11, R28, R11 ;  /* 0x0000000b1c0b7221 */ /* 0x000fe20000000000 */
[----:B------:R-:W-:-:S04]  /*2620*/  FMUL R10, R33, 1.4426950216293334961 ;  /* 0x3fb8aa3b210a7820 */ /* 0x000fc80000400000 */
[----:B------:R-:W1:Y:S01]  /*2630*/  MUFU.EX2 R30, R30 ;  /* 0x0000001e001e7308 */ /* 0x000e620000000800 */
[----:B------:R-:W-:Y:S01]  /*2640*/  FADD R12, R26, R11 ;  /* 0x0000000b1a0c7221 */ /* 0x000fe20000000000 */
[----:B------:R-:W-:Y:S01]  /*2650*/  FMUL R32, R9, 1.4426950216293334961 ;  /* 0x3fb8aa3b09207820 */ /* 0x000fe20000400000 */
[----:B------:R-:W-:-:S05]  /*2660*/  FFMA R35, R35, UR6, -R39 ;  /* 0x0000000623237c23 */ /* 0x000fca0008000827 */
[----:B------:R-:W4:Y:S01]  /*2670*/  MUFU.EX2 R31, R31 ;  /* 0x0000001f001f7308 */ /* 0x000f220000000800 */
[----:B---3--:R-:W-:Y:S01]  /*2680*/  FADD R12, R27, R12 ;  /* 0x0000000c1b0c7221 */ /* 0x008fe20000000000 */
[----:B------:R-:W-:-:S06]  /*2690*/  FMUL R33, R35, 1.4426950216293334961 ;  /* 0x3fb8aa3b23217820 */ /* 0x000fcc0000400000 */
[----:B------:R3:W2:Y:S01]  /*26a0*/  MUFU.EX2 R34, R10 ;  /* 0x0000000a00227308 */ /* 0x0006a20000000800 */
[----:B0-----:R-:W-:-:S07]  /*26b0*/  FADD R9, R29, R12 ;  /* 0x0000000c1d097221 */ /* 0x001fce0000000000 */
[----:B------:R-:W0:Y:S01]  /*26c0*/  MUFU.EX2 R32, R32 ;  /* 0x0000002000207308 */ /* 0x000e220000000800 */
[----:B-1----:R-:W-:-:S07]  /*26d0*/  FADD R12, R30, R9 ;  /* 0x000000091e0c7221 */ /* 0x002fce0000000000 */
[----:B------:R-:W1:Y:S01]  /*26e0*/  MUFU.EX2 R33, R33 ;  /* 0x0000002100217308 */ /* 0x000e620000000800 */
[----:B----4-:R-:W-:Y:S01]  /*26f0*/  FADD R11, R31, R12 ;  /* 0x0000000c1f0b7221 */ /* 0x010fe20000000000 */
[----:B---3--:R-:W-:-:S03]  /*2700*/  F2FP.F16.F32.PACK_AB R10, R123, R16 ;  /* 0x000000107b0a723e */ /* 0x008fc600000000ff */
[----:B--2---:R-:W-:Y:S01]  /*2710*/  FADD R13, R34, R11 ;  /* 0x0000000b220d7221 */ /* 0x004fe20000000000 */
[----:B------:R-:W-:-:S03]  /*2720*/  F2FP.F16.F32.PACK_AB R12, R21, R18 ;  /* 0x00000012150c723e */ /* 0x000fc600000000ff */
[----:B0-----:R-:W-:Y:S01]  /*2730*/  FADD R16, R32, R13 ;  /* 0x0000000d20107221 */ /* 0x001fe20000000000 */
[----:B------:R-:W-:-:S03]  /*2740*/  F2FP.F16.F32.PACK_AB R11, R20, R17 ;  /* 0x00000011140b723e */ /* 0x000fc600000000ff */
[----:B-1----:R-:W-:Y:S01]  /*2750*/  FADD R21, R33, R16 ;  /* 0x0000001021157221 */ /* 0x002fe20000000000 */
[----:B------:R-:W-:Y:S02]  /*2760*/  F2FP.F16.F32.PACK_AB R9, R15, R14 ;  /* 0x0000000e0f09723e */ /* 0x000fe400000000ff */
[----:B------:R-:W-:Y:S02]  /*2770*/  F2FP.F16.F32.PACK_AB R13, R22, R19 ;  /* 0x00000013160d723e */ /* 0x000fe400000000ff */
[----:B------:R0:W1:Y:S01]  /*2780*/  SHFL.BFLY PT, R20, R21, 0x10, 0x1f ;  /* 0x0e001f0015147f89 */ /* 0x00006200000e0000 */
[----:B------:R-:W-:Y:S02]  /*2790*/  F2FP.F16.F32.PACK_AB R14, R24, R23 ;  /* 0x00000017180e723e */ /* 0x000fe400000000ff */
[----:B------:R-:W-:Y:S02]  /*27a0*/  F2FP.F16.F32.PACK_AB R15, R28, R25 ;  /* 0x000000191c0f723e */ /* 0x000fe400000000ff */
[----:B------:R-:W-:-:S02]  /*27b0*/  F2FP.F16.F32.PACK_AB R16, R27, R26 ;  /* 0x0000001a1b10723e */ /* 0x000fc400000000ff */
[----:B------:R-:W-:Y:S02]  /*27c0*/  F2FP.F16.F32.PACK_AB R17, R30, R29 ;  /* 0x0000001d1e11723e */ /* 0x000fe400000000ff */
[----:B------:R-:W-:Y:S02]  /*27d0*/  F2FP.F16.F32.PACK_AB R18, R34, R31 ;  /* 0x0000001f2212723e */ /* 0x000fe400000000ff */
[----:B------:R-:W-:Y:S01]  /*27e0*/  F2FP.F16.F32.PACK_AB R19, R33, R32 ;  /* 0x000000202113723e */ /* 0x000fe200000000ff */
[----:B0-----:R-:W-:Y:S06]  /*27f0*/  @!P2 BRA `(.L_x_9) ;  /* 0x000000000008a947 */ /* 0x001fec0003800000 */
[----:B------:R0:W-:Y:S01]  /*2800*/  STTM.16dp32bit_t0_t15.x16 tmem[UR15+0x20], R4 ;  /* 0x00002004000079ed */ /* 0x0001e20008a0000f */
[----:B------:R0:W-:Y:S02]  /*2810*/  STTM.16dp32bit_t16_t31.x16 tmem[UR15+0x30], R4 ;  /* 0x00003004000079ed */ /* 0x0001e40008a2000f */
.L_x_9:
[----:B-----5:R2:W-:Y:S01]  /*2820*/  STS.U16 [R38+UR13+0x1000], R121 ;  /* 0x0010007926007988 */ /* 0x0205e2000800040d */
[----:B0-----:R-:W-:Y:S01]  /*2830*/  FADD R4, -R39, -INF ;  /* 0xff80000027047421 */ /* 0x001fe20000000100 */
[----:B------:R-:W-:Y:S02]  /*2840*/  UIADD3 UR9, UPT, UPT, UR11, -0x40, URZ ;  /* 0xffffffc00b097890 */ /* 0x000fe4000fffe0ff */
[----:B------:R2:W-:Y:S01]  /*2850*/  STS.U16 [R38+UR13+0x1400], R117 ;  /* 0x0014007526007988 */ /* 0x0005e2000800040d */
[----:B------:R-:W-:-:S03]  /*2860*/  FMUL R22, R4, 1.4426950216293334961 ;  /* 0x3fb8aa3b04167820 */ /* 0x000fc60000400000 */
[----:B------:R2:W-:Y:S03]  /*2870*/  STS.U16 [R38+UR13+0x1800], R113 ;  /* 0x0018007126007988 */ /* 0x0005e6000800040d */
[----:B------:R-:W0:Y:S01]  /*2880*/  MUFU.EX2 R22, R22 ;  /* 0x0000001600167308 */ /* 0x000e220000000800 */
        /* <DEDUP_REMOVED lines=13> */
[----:B------:R-:W3:Y:S02]  /*2960*/  FENCE.VIEW.ASYNC.T ;  /* 0x00000000000073c6 */ /* 0x000ee40000000200 */
[----:B---3--:R-:W-:Y:S06]  /*2970*/  BAR.SYNC.DEFER_BLOCKING 0x0 ;  /* 0x0000000000007b1d */ /* 0x008fec0000010000 */
[----:B------:R-:W3:Y:S01]  /*2980*/  LDTM.16dp32bit_t0_t15.x16 R4, tmem[UR15] ;  /* 0x0000000f000479ee */ /* 0x000ee20008a00000 */
[----:B------:R-:W4:Y:S01]  /*2990*/  LDTM.16dp32bit_t16_t31.x16 R4, tmem[UR15+0x10] ;  /* 0x0000100f000479ee */ /* 0x000f220008a20000 */
[----:B------:R-:W-:Y:S01]  /*29a0*/  NOP ;  /* 0x0000000000007918 */ /* 0x000fe20000000000 */
[----:B0-2---:R-:W-:Y:S05]  /*29b0*/  @!P2 BRA `(.L_x_10) ;  /* 0x000000000048a947 */ /* 0x005fea0003800000 */
[C---:B---34-:R-:W-:Y:S01]  /*29c0*/  FMUL R4, R22.reuse, R4 ;  /* 0x0000000416047220 */ /* 0x058fe20000400000 */
[C---:B------:R-:W-:Y:S01]  /*29d0*/  FMUL R5, R22.reuse, R5 ;  /* 0x0000000516057220 */ /* 0x040fe20000400000 */
        /* <DEDUP_REMOVED lines=13> */
[----:B------:R-:W-:-:S04]  /*2ab0*/  FMUL R19, R22, R19 ;  /* 0x0000001316137220 */ /* 0x000fc80000400000 */
[----:B------:R0:W-:Y:S01]  /*2ac0*/  STTM.16dp32bit_t0_t15.x16 tmem[UR15], R4 ;  /* 0x00000004000079ed */ /* 0x0001e20008a0000f */
[----:B------:R0:W-:Y:S02]  /*2ad0*/  STTM.16dp32bit_t16_t31.x16 tmem[UR15+0x10], R4 ;  /* 0x00001004000079ed */ /* 0x0001e40008a2000f */
.L_x_10:
[----:B----4-:R-:W2:Y:S02]  /*2ae0*/  FENCE.VIEW.ASYNC.T ;  /* 0x00000000000073c6 */ /* 0x010ea40000000200 */
[----:B--2---:R-:W-:Y:S01]  /*2af0*/  BAR.SYNC.DEFER_BLOCKING 0x0 ;  /* 0x0000000000007b1d */ /* 0x004fe20000010000 */
[----:B-1----:R-:W-:Y:S01]  /*2b00*/  FADD R21, R21, R20 ;  /* 0x0000001415157221 */ /* 0x002fe20000000000 */
[----:B------:R-:W-:Y:S02]  /*2b10*/  UISETP.GE.AND UP1, UPT, UR9, 0x1, UPT ;  /* 0x000000010900788c */ /* 0x000fe4000bf26270 */
[----:B------:R-:W-:Y:S01]  /*2b20*/  UIADD3 UR18, UPT, UPT, UR14, 0x20, URZ ;  /* 0x000000200e127890 */ /* 0x000fe2000fffe0ff */
[----:B------:R-:W-:Y:S01]  /*2b30*/  FADD R21, R22, R21 ;  /* 0x0000001516157221 */ /* 0x000fe20000000000 */
[----:B------:R1:W-:Y:S06]  /*2b40*/  MEMBAR.ALL.CTA ;  /* 0x0000000000007992 */ /* 0x0003ec0000008000 */
[----:B-1----:R-:W1:Y:S02]  /*2b50*/  FENCE.VIEW.ASYNC.S ;  /* 0x00000000000073c6 */ /* 0x002e640000000000 */
[----:B-1----:R-:W-:Y:S06]  /*2b60*/  BAR.SYNC.DEFER_BLOCKING 0x0 ;  /* 0x0000000000007b1d */ /* 0x002fec0000010000 */
[----:B------:R-:W-:Y:S05]  /*2b70*/  @!P3 BRA `(.L_x_11) ;  /* 0x000000000074b947 */ /* 0x000fea0003800000 */
[----:B------:R-:W-:Y:S02]  /*2b80*/  UIADD3 UR4, UPT, UPT, UR13, 0x1000, URZ ;  /* 0x000010000d047890 */ /* 0x000fe4000fffe0ff */
[----:B------:R-:W-:Y:S02]  /*2b90*/  UIADD3 UR8, UPT, UPT, UR14, 0x28, URZ ;  /* 0x000000280e087890 */ /* 0x000fe4000fffe0ff */
[----:B------:R-:W-:Y:S02]  /*2ba0*/  USHF.R.U32.HI UR4, URZ, 0x4, UR4 ;  /* 0x00000004ff047899 */ /* 0x000fe40008011604 */
[----:B------:R-:W-:Y:S02]  /*2bb0*/  UIADD3 UR11, UPT, UPT, UR14, 0x30, URZ ;  /* 0x000000300e0b7890 */ /* 0x000fe4000fffe0ff */
[----:B------:R-:W-:Y:S02]  /*2bc0*/  USGXT.U32 UR6, UR4, 0xe ;  /* 0x0000000e0406789a */ /* 0x000fe40008000000 */
[----:B------:R-:W-:-:S02]  /*2bd0*/  UIADD3 UR23, UPT, UPT, UR14, 0x38, URZ ;  /* 0x000000380e177890 */ /* 0x000fc4000fffe0ff */
[----:B------:R-:W-:Y:S01]  /*2be0*/  UIADD3 UR26, UP2, UPT, UR6, 0x2, URZ ;  /* 0x00000002061a7890 */ /* 0x000fe2000ff5e0ff */
[----:B------:R-:W-:Y:S01]  /*2bf0*/  UMOV UR4, URZ ;  /* 0x000000ff00047c82 */ /* 0x000fe20008000000 */
[----:B------:R-:W-:Y:S02]  /*2c00*/  UMOV UR30, 0x0 ;  /* 0x00000000001e7882 */ /* 0x000fe40000000000 */
[----:B------:R-:W-:Y:S01]  /*2c10*/  UIADD3.X UR27, UPT, UPT, UR4, 0x40004040, URZ, UP2, !UPT ;  /* 0x40004040041b7890 */ /* 0x000fe200097fe4ff */
[----:B------:R-:W-:Y:S01]  /*2c20*/  UMOV UR31, 0x4080010 ;  /* 0x04080010001f7882 */ /* 0x000fe20000000000 */
[----:B------:R-:W-:Y:S02]  /*2c30*/  UMOV UR7, 0x40004040 ;  /* 0x4000404000077882 */ /* 0x000fe40000000000 */
[----:B------:R-:W-:Y:S01]  /*2c40*/  UIADD3.64 UR20, UPT, UPT, UR26, 0x2, URZ ;  /* 0x000000021a147897 */ /* 0x000fe2000fffe0ff */
[----:B------:R1:W-:Y:S01]  /*2c50*/  UTCHMMA tmem[UR18], gdesc[UR6], tmem[UR14], tmem[UR30], idesc[UR31], UPT ;  /* 0x00ff1e06120079ea */ /* 0x0003e2000b80000e */
[----:B------:R-:W-:Y:S01]  /*2c60*/  UIADD3.64 UR24, UPT, UPT, UR26, 0x4, URZ ;  /* 0x000000041a187897 */ /* 0x000fe2000fffe0ff */
[----:B------:R-:W-:Y:S01]  /*2c70*/  UMOV UR32, 0x0 ;  /* 0x0000000000207882 */ /* 0x000fe20000000000 */
[----:B------:R-:W-:Y:S01]  /*2c80*/  UMOV UR33, 0x4080010 ;  /* 0x0408001000217882 */ /* 0x000fe20000000000 */
[----:B------:R-:W-:Y:S01]  /*2c90*/  UMOV UR34, 0x0 ;  /* 0x0000000000227882 */ /* 0x000fe20000000000 */
[----:B------:R-:W-:Y:S01]  /*2ca0*/  UMOV UR35, 0x4080010 ;  /* 0x0408001000237882 */ /* 0x000fe20000000000 */
[----:B------:R-:W-:Y:S01]  /*2cb0*/  UMOV UR4, UR17 ;  /* 0x0000001100047c82 */ /* 0x000fe20008000000 */
[----:B------:R-:W-:Y:S01]  /*2cc0*/  UMOV UR5, URZ ;  /* 0x000000ff00057c82 */ /* 0x000fe20008000000 */
[----:B------:R-:W-:Y:S01]  /*2cd0*/  UMOV UR36, 0x0 ;  /* 0x0000000000247882 */ /* 0x000fe20000000000 */
[----:B------:R-:W-:Y:S01]  /*2ce0*/  UMOV UR37, 0x4080010 ;  /* 0x0408001000257882 */ /* 0x000fe20000000000 */
[----:B------:R1:W-:Y:S01]  /*2cf0*/  UTCHMMA tmem[UR8], gdesc[UR26], tmem[UR14], tmem[UR32], idesc[UR33], UPT ;  /* 0x00ff201a080079ea */ /* 0x0003e2000b80000e */
[----:B------:R-:W-:Y:S01]  /*2d00*/  UMOV UR4, UR4 ;  /* 0x0000000400047c82 */ /* 0x000fe20008000000 */
[----:B------:R1:W-:Y:S01]  /*2d10*/  UTCHMMA tmem[UR11], gdesc[UR20], tmem[UR14], tmem[UR34], idesc[UR35], UPT ;  /* 0x00ff22140b0079ea */ /* 0x0003e2000b80000e */
[----:B------:R1:W-:Y:S01]  /*2d20*/  UTCHMMA tmem[UR23], gdesc[UR24], tmem[UR14], tmem[UR36], idesc[UR37], UPT ;  /* 0x00ff2418170079ea */ /* 0x0003e2000b80000e */
[----:B------:R1:W-:Y:S01]  /*2d30*/  UTCBAR [UR4], URZ ;  /* 0x000000ff040073e9 */ /* 0x0003e200080000ff */
[----:B------:R-:W-:Y:S01]  /*2d40*/  NOP ;  /* 0x0000000000007918 */ /* 0x000fe20000000000 */
.L_x_11:
[----:B------:R-:W-:Y:S01]  /*2d50*/  FSEL R39, R39, -INF , P2 ;  /* 0xff80000027277808 */ /* 0x000fe20001000000 */
[----:B-1----:R-:W-:Y:S01]  /*2d60*/  UMOV UR6, URZ ;  /* 0x000000ff00067c82 */ /* 0x002fe20008000000 */
[----:B------:R-:W-:Y:S01]  /*2d70*/  FSEL R68, R21, 1, P2 ;  /* 0x3f80000015447808 */ /* 0x000fe20001000000 */
[----:B------:R-:W-:Y:S06]  /*2d80*/  BRA.U !UP1, `(.L_x_12) ;  /* 0x0000001909b07547 */ /* 0x000fec000b800000 */
[----:B------:R-:W-:Y:S01]  /*2d90*/  UIADD3 UR4, UPT, UPT, UR13, 0x3000, URZ ;  /* 0x000030000d047890 */ /* 0x000fe2000fffe0ff */
[----:B------:R-:W-:Y:S01]  /*2da0*/  SHF.L.U32 R69, R69, 0x6, RZ ;  /* 0x0000000645457819 */ /* 0x000fe200000006ff */
[----:B------:R-:W-:Y:S01]  /*2db0*/  USHF.L.U32 UR30, UR19, 0x6, URZ ;  /* 0x00000006131e7899 */ /* 0x000fe200080006ff */
[----:B------:R-:W-:Y:S01]  /*2dc0*/  HFMA2 R109, -RZ, RZ, 0, 0 ;  /* 0x00000000ff6d7431 */ /* 0x000fe200000001ff */
[----:B------:R-:W-:Y:S01]  /*2dd0*/  USHF.R.U32.HI UR4, URZ, 0x4, UR4 ;  /* 0x00000004ff047899 */ /* 0x000fe20008011604 */
[----:B------:R-:W-:Y:S01]  /*2de0*/  MOV R108, R39 ;  /* 0x00000027006c7202 */ /* 0x000fe20000000f00 */
[----:B------:R-:W-:Y:S01]  /*2df0*/  USHF.R.U32.HI UR32, URZ, 0x4, UR13 ;  /* 0x00000004ff207899 */ /* 0x000fe2000801160d */
[----:B------:R-:W-:Y:S01]  /*2e00*/  IMAD.MOV.U32 R76, RZ, RZ, R69 ;  /* 0x000000ffff4c7224 */ /* 0x000fe200078e0045 */
[----:B------:R-:W-:Y:S01]  /*2e10*/  USGXT.U32 UR19, UR4, 0xe ;  /* 0x0000000e0413789a */ /* 0x000fe20008000000 */
[----:B------:R-:W-:Y:S01]  /*2e20*/  MOV R77, UR30 ;  /* 0x0000001e004d7c02 */ /* 0x000fe20008000f00 */
[----:B------:R-:W-:-:S02]  /*2e30*/  USHF.R.U32.HI UR10, URZ, 0x4, UR10 ;  /* 0x00000004ff0a7899 */ /* 0x000fc4000801160a */
[----:B------:R-:W-:Y:S02]  /*2e40*/  USGXT.U32 UR32, UR32, 0xe ;  /* 0x0000000e2020789a */ /* 0x000fe40008000000 */
[----:B------:R-:W-:Y:S01]  /*2e50*/  UIADD3 UR34, UP2, UPT, UR19, 0x2, URZ ;  /* 0x0000000213227890 */ /* 0x000fe2000ff5e0ff */
[----:B------:R-:W-:Y:S01]  /*2e60*/  UMOV UR5, URZ ;  /* 0x000000ff00057c82 */ /* 0x000fe20008000000 */
[----:B------:R-:W-:Y:S02]  /*2e70*/  USGXT.U32 UR4, UR10, 0xe ;  /* 0x0000000e0a04789a */ /* 0x000fe40008000000 */
[----:B------:R-:W-:Y:S02]  /*2e80*/  UIADD3 UR36, UP3, UPT, UR32, 0x80, URZ ;  /* 0x0000008020247890 */ /* 0x000fe4000ff7e0ff */
[----:B------:R-:W-:Y:S01]  /*2e90*/  UIADD3.X UR35, UPT, UPT, UR5, 0x40004040, URZ, UP2, !UPT ;  /* 0x4000404005237890 */ /* 0x000fe200097fe4ff */
[----:B------:R-:W-:Y:S01]  /*2ea0*/  UMOV UR6, URZ ;  /* 0x000000ff00067c82 */ /* 0x000fe20008000000 */
[----:B------:R-:W-:Y:S01]  /*2eb0*/  UMOV UR20, 0xfffffffe ;  /* 0xfffffffe00147882 */ /* 0x000fe20000000000 */
[----:B------:R-:W-:Y:S01]  /*2ec0*/  UMOV UR21, 0x7fffbfdf ;  /* 0x7fffbfdf00157882 */ /* 0x000fe20000000000 */
[----:B------:R-:W-:Y:S01]  /*2ed0*/  UISETP.NE.U32.AND UP1, UPT, UR22, URZ, UPT ;  /* 0x000000ff1600728c */ /* 0x000fe2000bf25070 */
[----:B------:R-:W1:Y:S01]  /*2ee0*/  LDCU UR33, c[0x0][0x3a8] ;  /* 0x00007500ff2177ac */ /* 0x000e620008000800 */
[----:B------:R-:W-:-:S02]  /*2ef0*/  UIADD3.X UR37, UPT, UPT, UR6, 0x40004040, URZ, UP3, !UPT ;  /* 0x4000404006257890 */ /* 0x000fc40009ffe4ff */
[----:B------:R-:W-:Y:S02]  /*2f00*/  UIADD3.64 UR20, UPT, UPT, UR4, -UR20, URZ ;  /* 0x8000001404147297 */ /* 0x000fe4000fffe0ff */
[----:B------:R-:W-:Y:S02]  /*2f10*/  UIADD3.64 UR38, UPT, UPT, UR34, 0x2, URZ ;  /* 0x0000000222267897 */ /* 0x000fe4000fffe0ff */
[----:B------:R-:W-:Y:S01]  /*2f20*/  UIADD3.64 UR40, UPT, UPT, UR34, 0x4, URZ ;  /* 0x0000000422287897 */ /* 0x000fe2000fffe0ff */
[----:B------:R-:W-:Y:S01]  /*2f30*/  UMOV UR31, 0x1 ;  /* 0x00000001001f7882 */ /* 0x000fe20000000000 */
[----:B------:R-:W-:Y:S01]  /*2f40*/  UMOV UR7, URZ ;  /* 0x000000ff00077c82 */ /* 0x000fe20008000000 */
[----:B------:R-:W-:-:S09]  /*2f50*/  UMOV UR8, URZ ;  /* 0x000000ff00087c82 */ /* 0x000fd20008000000 */
.L_x_17:
[----:B0--3--:R-:W-:-:S04]  /*2f60*/  IMAD.WIDE R4, R76, 0x2, R106 ;  /* 0x000000024c047825 */ /* 0x009fc800078e026a */
[C---:B------:R-:W-:Y:S01]  /*2f70*/  IMAD.WIDE R6, R76.reuse, 0x2, R102 ;  /* 0x000000024c067825 */ /* 0x040fe200078e0266 */
[----:B------:R-:W2:Y:S03]  /*2f80*/  LDG.E.U16 R25, desc[UR28][R4.64] ;  /* 0x0000001c04197981 */ /* 0x000ea6000c1e1500 */
[C---:B------:R-:W-:Y:S01]  /*2f90*/  IMAD.WIDE R10, R76.reuse, 0x2, R98 ;  /* 0x000000024c0a7825 */ /* 0x040fe200078e0262 */
[----:B------:R0:W3:Y:S03]  /*2fa0*/  LDG.E.U16 R27, desc[UR28][R6.64] ;  /* 0x0000001c061b7981 */ /* 0x0000e6000c1e1500 */
[C---:B------:R-:W-:Y:S01]  /*2fb0*/  IMAD.WIDE R14, R76.reuse, 0x2, R94 ;  /* 0x000000024c0e7825 */ /* 0x040fe200078e025e */
[----:B------:R4:W5:Y:S03]  /*2fc0*/  LDG.E.U16 R29, desc[UR28][R10.64] ;  /* 0x0000001c0a1d7981 */ /* 0x000966000c1e1500 */
[C---:B------:R-:W-:Y:S01]  /*2fd0*/  IMAD.WIDE R16, R76.reuse, 0x2, R90 ;  /* 0x000000024c107825 */ /* 0x040fe200078e025a */
[----:B------:R1:W5:Y:S03]  /*2fe0*/  LDG.E.U16 R31, desc[UR28][R14.64] ;  /* 0x0000001c0e1f7981 */ /* 0x000366000c1e1500 */
[C---:B------:R-:W-:Y:S01]  /*2ff0*/  IMAD.WIDE R18, R76.reuse, 0x2, R86 ;  /* 0x000000024c127825 */ /* 0x040fe200078e0256 */
[----:B------:R0:W5:Y:S03]  /*3000*/  LDG.E.U16 R33, desc[UR28][R16.64] ;  /* 0x0000001c10217981 */ /* 0x000166000c1e1500 */
[C---:B------:R-:W-:Y:S01]  /*3010*/  IMAD.WIDE R20, R76.reuse, 0x2, R82 ;  /* 0x000000024c147825 */ /* 0x040fe200078e0252 */
[----:B------:R1:W5:Y:S03]  /*3020*/  LDG.E.U16 R35, desc[UR28][R18.64] ;  /* 0x0000001c12237981 */ /* 0x000366000c1e1500 */
[----:B------:R-:W-:-:S02]  /*3030*/  IMAD.WIDE R22, R76, 0x2, R78 ;  /* 0x000000024c167825 */ /* 0x000fc400078e024e */
[----:B------:R-:W5:Y:S02]  /*3040*/  LDG.E.U16 R21, desc[UR28][R20.64] ;  /* 0x0000001c14157981 */ /* 0x000f64000c1e1500 */
[C---:B0-----:R-:W-:Y:S02]  /*3050*/  IMAD.WIDE R6, R76.reuse, 0x2, R104 ;  /* 0x000000024c067825 */ /* 0x041fe400078e0268 */
[----:B------:R-:W5:Y:S02]  /*3060*/  LDG.E.U16 R23, desc[UR28][R22.64] ;  /* 0x0000001c16177981 */ /* 0x000f64000c1e1500 */
[C---:B------:R-:W-:Y:S02]  /*3070*/  IMAD.WIDE R8, R76.reuse, 0x2, R100 ;  /* 0x000000024c087825 */ /* 0x040fe400078e0264 */
[----:B------:R-:W5:Y:S02]  /*3080*/  LDG.E.U16 R6, desc[UR28][R6.64] ;  /* 0x0000001c06067981 */ /* 0x000f64000c1e1500 */
[----:B------:R-:W-:-:S02]  /*3090*/  IMAD.WIDE R12, R76, 0x2, R96 ;  /* 0x000000024c0c7825 */ /* 0x000fc400078e0260 */
[----:B------:R-:W5:Y:S02]  /*30a0*/  LDG.E.U16 R8, desc[UR28][R8.64] ;  /* 0x0000001c08087981 */ /* 0x000f64000c1e1500 */
[C---:B----4-:R-:W-:Y:S02]  /*30b0*/  IMAD.WIDE R10, R76.reuse, 0x2, R92 ;  /* 0x000000024c0a7825 */ /* 0x050fe400078e025c */
[----:B------:R-:W4:Y:S02]  /*30c0*/  LDG.E.U16 R12, desc[UR28][R12.64] ;  /* 0x0000001c0c0c7981 */ /* 0x000f24000c1e1500 */
[C---:B-1----:R-:W-:Y:S02]  /*30d0*/  IMAD.WIDE R14, R76.reuse, 0x2, R88 ;  /* 0x000000024c0e7825 */ /* 0x042fe400078e0258 */
[----:B------:R-:W4:Y:S02]  /*30e0*/  LDG.E.U16 R10, desc[UR28][R10.64] ;  /* 0x0000001c0a0a7981 */ /* 0x000f24000c1e1500 */
[----:B------:R-:W-:-:S02]  /*30f0*/  IMAD.WIDE R16, R76, 0x2, R84 ;  /* 0x000000024c107825 */ /* 0x000fc400078e0254 */
[----:B------:R-:W4:Y:S02]  /*3100*/  LDG.E.U16 R14, desc[UR28][R14.64] ;  /* 0x0000001c0e0e7981 */ /* 0x000f24000c1e1500 */
[C---:B------:R-:W-:Y:S02]  /*3110*/  IMAD.WIDE R18, R76.reuse, 0x2, R80 ;  /* 0x000000024c127825 */ /* 0x040fe400078e0250 */
[----:B------:R-:W4:Y:S02]  /*3120*/  LDG.E.U16 R16, desc[UR28][R16.64] ;  /* 0x0000001c10107981 */ /* 0x000f24000c1e1500 */
[----:B------:R-:W-:Y:S02]  /*3130*/  IMAD.WIDE R4, R76, 0x2, R74 ;  /* 0x000000024c047825 */ /* 0x000fe400078e024a */
[----:B------:R-:W4:Y:S04]  /*3140*/  LDG.E.U16 R18, desc[UR28][R18.64] ;  /* 0x0000001c12127981 */ /* 0x000f28000c1e1500 */
[----:B------:R-:W4:Y:S01]  /*3150*/  LDG.E.U16 R4, desc[UR28][R4.64] ;  /* 0x0000001c04047981 */ /* 0x000f22000c1e1500 */
[----:B------:R-:W-:-:S02]  /*3160*/  UMOV UR10, 0x1 ;  /* 0x00000001000a7882 */ /* 0x000fc40000000000 */
[----:B------:R-:W-:-:S04]  /*3170*/  @!UP0 UIADD3 UR10, UPT, UPT, -UR10, 0x100000, URZ ;  /* 0x001000000a0a8890 */ /* 0x000fc8000fffe1ff */
[----:B------:R-:W-:Y:S02]  /*3180*/  @!UP0 USHF.L.U32 UR11, UR10, 0xb, URZ ;  /* 0x0000000b0a0b8899 */ /* 0x000fe400080006ff */
[----:B------:R-:W-:Y:S01]  /*3190*/  @!UP0 USHF.L.U32 UR10, UR10, 0x1, URZ ;  /* 0x000000010a0a8899 */ /* 0x000fe200080006ff */
[----:B------:R-:W-:Y:S01]  /*31a0*/  VOTEU.ALL UP2, P1 ;  /* 0x0000000000ff7886 */ /* 0x000fe20000840000 */
[----:B--2---:R0:W-:Y:S04]  /*31b0*/  STS.U16 [R38+UR13+0x2000], R25 ;  /* 0x0020001926007988 */ /* 0x0041e8000800040d */
[----:B---3--:R0:W-:Y:S04]  /*31c0*/  STS.U16 [R38+UR13+0x2200], R27 ;  /* 0x0022001b26007988 */ /* 0x0081e8000800040d */
[----:B-----5:R0:W-:Y:S04]  /*31d0*/  STS.U16 [R38+UR13+0x2400], R29 ;  /* 0x0024001d26007988 */ /* 0x0201e8000800040d */
[----:B------:R0:W-:Y:S04]  /*31e0*/  STS.U16 [R38+UR13+0x2600], R31 ;  /* 0x0026001f26007988 */ /* 0x0001e8000800040d */
[----:B------:R0:W-:Y:S04]  /*31f0*/  STS.U16 [R38+UR13+0x2800], R33 ;  /* 0x0028002126007988 */ /* 0x0001e8000800040d */
[----:B------:R0:W-:Y:S04]  /*3200*/  STS.U16 [R38+UR13+0x2a00], R35 ;  /* 0x002a002326007988 */ /* 0x0001e8000800040d */
[----:B------:R0:W-:Y:S04]  /*3210*/  STS.U16 [R38+UR13+0x2c00], R21 ;  /* 0x002c001526007988 */ /* 0x0001e8000800040d */
[----:B------:R0:W-:Y:S04]  /*3220*/  STS.U16 [R38+UR13+0x2e00], R23 ;  /* 0x002e001726007988 */ /* 0x0001e8000800040d */
[----:B------:R0:W-:Y:S04]  /*3230*/  STS.U16 [R37+UR13+0x2100], R6 ;  /* 0x0021000625007988 */ /* 0x0001e8000800040d */
[----:B------:R0:W-:Y:S04]  /*3240*/  STS.U16 [R37+UR13+0x2300], R8 ;  /* 0x0023000825007988 */ /* 0x0001e8000800040d */
[----:B----4-:R0:W-:Y:S04]  /*3250*/  STS.U16 [R37+UR13+0x2500], R12 ;  /* 0x0025000c25007988 */ /* 0x0101e8000800040d */
[----:B------:R0:W-:Y:S04]  /*3260*/  STS.U16 [R37+UR13+0x2700], R10 ;  /* 0x0027000a25007988 */ /* 0x0001e8000800040d */
[----:B------:R0:W-:Y:S04]  /*3270*/  STS.U16 [R37+UR13+0x2900], R14 ;  /* 0x0029000e25007988 */ /* 0x0001e8000800040d */
[----:B------:R0:W-:Y:S04]  /*3280*/  STS.U16 [R37+UR13+0x2b00], R16 ;  /* 0x002b001025007988 */ /* 0x0001e8000800040d */
[----:B------:R0:W-:Y:S04]  /*3290*/  STS.U16 [R37+UR13+0x2d00], R18 ;  /* 0x002d001225007988 */ /* 0x0001e8000800040d */
[----:B------:R0:W-:Y:S01]  /*32a0*/  STS.U16 [R37+UR13+0x2f00], R4 ;  /* 0x002f000425007988 */ /* 0x0001e2000800040d */
[----:B------:R1:W-:Y:S06]  /*32b0*/  MEMBAR.ALL.CTA ;  /* 0x0000000000007992 */ /* 0x0003ec0000008000 */
[----:B-1----:R-:W-:Y:S04]  /*32c0*/  FENCE.VIEW.ASYNC.S ;  /* 0x00000000000073c6 */ /* 0x002fe80000000000 */
[----:B------:R-:W1:Y:S02]  /*32d0*/  FENCE.VIEW.ASYNC.S ;  /* 0x00000000000073c6 */ /* 0x000e640000000000 */
[----:B-1----:R0:W1:Y:S02]  /*32e0*/  @!UP2 SYNCS.EXCH.64 URZ, [UR13+0x4010], UR10 ;  /* 0x0040100a0dffa5b2 */ /* 0x0020640008000100 */
[----:B-1----:R-:W-:Y:S06]  /*32f0*/  BAR.SYNC.DEFER_BLOCKING 0x0 ;  /* 0x0000000000007b1d */ /* 0x002fec0000010000 */
[----:B0-----:R-:W-:Y:S05]  /*3300*/  BRA.U UP1, `(.L_x_13) ;  /* 0x00000001013c7547 */ /* 0x001fea000b800000 */
[----:B------:R-:W-:Y:S01]  /*3310*/  UIADD3 UR10, UPT, UPT, UR13, 0x4010, URZ ;  /* 0x000040100d0a7890 */ /* 0x000fe2000fffe0ff */
[----:B------:R-:W-:Y:S01]  /*3320*/  UMOV UR24, UR32 ;  /* 0x0000002000187c82 */ /* 0x000fe20008000000 */
[----:B------:R-:W-:Y:S01]  /*3330*/  UMOV UR25, 0x40004040 ;  /* 0x4000404000197882 */ /* 0x000fe20000000000 */
[----:B------:R-:W-:Y:S01]  /*3340*/  UMOV UR22, UR4 ;  /* 0x0000000400167c82 */ /* 0x000fe20008000000 */
[----:B------:R-:W-:Y:S01]  /*3350*/  UMOV UR23, 0x80004020 ;  /* 0x8000402000177882 */ /* 0x000fe20000000000 */
[----:B------:R-:W-:Y:S01]  /*3360*/  UMOV UR26, 0x0 ;  /* 0x00000000001a7882 */ /* 0x000fe20000000000 */
[----:B------:R-:W-:Y:S01]  /*3370*/  UMOV UR27, 0x4108010 ;  /* 0x04108010001b7882 */ /* 0x000fe20000000000 */
[----:B------:R-:W-:Y:S01]  /*3380*/  UMOV UR11, URZ ;  /* 0x000000ff000b7c82 */ /* 0x000fe20008000000 */
[----:B------:R-:W-:Y:S01]  /*3390*/  UMOV UR42, 0x0 ;  /* 0x00000000002a7882 */ /* 0x000fe20000000000 */
[----:B------:R-:W-:Y:S01]  /*33a0*/  UMOV UR43, 0x4108010 ;  /* 0x04108010002b7882 */ /* 0x000fe20000000000 */
[----:B------:R0:W-:Y:S01]  /*33b0*/  UTCHMMA gdesc[UR24], gdesc[UR22], tmem[UR16], tmem[UR26], idesc[UR27], !UPT ;  /* 0x00ff1a16180075ea */ /* 0x0001e2000f800010 */
[----:B------:R-:W-:Y:S01]  /*33c0*/  UMOV UR10, UR10 ;  /* 0x0000000a000a7c82 */ /* 0x000fe20008000000 */
[----:B------:R0:W-:Y:S01]  /*33d0*/  UTCHMMA gdesc[UR36], gdesc[UR20], tmem[UR16], tmem[UR42], idesc[UR43], UPT ;  /* 0x00ff2a14240075ea */ /* 0x0001e2000b800010 */
[----:B------:R0:W-:Y:S01]  /*33e0*/  UTCBAR [UR10], URZ ;  /* 0x000000ff0a0073e9 */ /* 0x0001e200080000ff */
[----:B------:R-:W-:-:S02]  /*33f0*/  NOP ;  /* 0x0000000000007918 */ /* 0x000fc40000000000 */
.L_x_13:
[----:B------:R-:W1:Y:S02]  /*3400*/  SYNCS.PHASECHK.TRANS64.TRYWAIT P2, [UR13+0x4010], RZ ;  /* 0x004010ffff0075a7 */ /* 0x000e64000804110d */
[----:B-1----:R-:W-:Y:S05]  /*3410*/  @!P2 BRA `(.L_x_14) ;  /* 0x000000240058a947 */ /* 0x002fea0003800000 */
.L_x_23:
[----:B------:R-:W-:Y:S01]  /*3420*/  BAR.SYNC.DEFER_BLOCKING 0x0 ;  /* 0x0000000000007b1d */ /* 0x000fe20000010000 */
[----:B------:R-:W-:Y:S01]  /*3430*/  SHF.L.U32 R109, R109, 0x1f, RZ ;  /* 0x0000001f6d6d7819 */ /* 0x000fe200000006ff */
[----:B------:R-:W-:-:S04]  /*3440*/  IMAD.WIDE R122, R77, 0x2, R72 ;  /* 0x000000024d7a7825 */ /* 0x000fc800078e0248 */
[----:B------:R-:W-:Y:S01]  /*3450*/  LDTM.16dp32bit_t0_t15.x32 R4, tmem[UR15+0x100000] ;  /* 0x1000000f000479ee */ /* 0x000fe20008a80000 */
[----:B------:R-:W1:Y:S01]  /*3460*/  LDTM.16dp32bit_t16_t31.x32 R4, tmem[UR15+0x100020] ;  /* 0x1000200f000479ee */ /* 0x000e620008aa0000 */
[----:B------:R-:W2:Y:S01]  /*3470*/  @!P1 SYNCS.CCTL.IV [UR13+0x4010] ;  /* 0x00401000ff0099b1 */ /* 0x000ea2000800000d */
[----:B------:R-:W-:Y:S01]  /*3480*/  NOP ;  /* 0x0000000000007918 */ /* 0x000fe20000000000 */
[----:B-1----:R-:W-:Y:S01]  /*3490*/  FMUL R39, R4, UR33 ;  /* 0x0000002104277c20 */ /* 0x002fe20008400000 */
[----:B------:R-:W-:Y:S01]  /*34a0*/  FMUL R110, R5, UR33 ;  /* 0x00000021056e7c20 */ /* 0x000fe20008400000 */
[----:B------:R-:W-:Y:S01]  /*34b0*/  FMUL R111, R6, UR33 ;  /* 0x00000021066f7c20 */ /* 0x000fe20008400000 */
[----:B------:R-:W-:Y:S01]  /*34c0*/  FMUL R112, R7, UR33 ;  /* 0x0000002107707c20 */ /* 0x000fe20008400000 */
[----:B------:R-:W-:Y:S01]  /*34d0*/  FMUL R113, R8, UR33 ;  /* 0x0000002108717c20 */ /* 0x000fe20008400000 */
[----:B--2---:R-:W1:Y:S02]  /*34e0*/  SYNCS.PHASECHK.TRANS64.TRYWAIT P2, [UR17], R109 ;  /* 0x0000006dff0075a7 */ /* 0x004e640008041111 */
[----:B------:R-:W-:Y:S01]  /*34f0*/  FMNMX3 R111, R39, R110, R111, !PT ;  /* 0x0000006e276f7276 */ /* 0x000fe2000780006f */
[----:B------:R-:W-:Y:S01]  /*3500*/  FMUL R39, R9, UR33 ;  /* 0x0000002109277c20 */ /* 0x000fe20008400000 */
[----:B------:R-:W-:-:S02]  /*3510*/  FMUL R110, R10, UR33 ;  /* 0x000000210a6e7c20 */ /* 0x000fc40008400000 */
[----:B------:R-:W-:Y:S01]  /*3520*/  FMNMX3 R113, R111, R112, R113, !PT ;  /* 0x000000706f717276 */ /* 0x000fe20007800071 */
[----:B------:R-:W-:Y:S01]  /*3530*/  FMUL R111, R11, UR33 ;  /* 0x000000210b6f7c20 */ /* 0x000fe20008400000 */
[----:B------:R-:W-:Y:S02]  /*3540*/  FMUL R112, R12, UR33 ;  /* 0x000000210c707c20 */ /* 0x000fe40008400000 */
[----:B------:R-:W-:Y:S01]  /*3550*/  FMNMX3 R113, R113, R39, R110, !PT ;  /* 0x0000002771717276 */ /* 0x000fe2000780006e */
[----:B------:R-:W-:Y:S01]  /*3560*/  FMUL R39, R13, UR33 ;  /* 0x000000210d277c20 */ /* 0x000fe20008400000 */
[----:B------:R-:W-:Y:S02]  /*3570*/  FMUL R110, R14, UR33 ;  /* 0x000000210e6e7c20 */ /* 0x000fe40008400000 */
        /* <DEDUP_REMOVED lines=31> */
[----:B------:R-:W-:-:S03]  /*3770*/  FMUL R111, R35, UR33 ;  /* 0x00000021236f7c20 */ /* 0x000fc60008400000 */
[----:B------:R-:W-:-:S04]  /*3780*/  FMNMX3 R110, R112, R39, R110, !PT ;  /* 0x00000027706e7276 */ /* 0x000fc8000780006e */
[----:B------:R-:W-:-:S05]  /*3790*/  FMNMX R113, R111, R110, !PT ;  /* 0x0000006e6f717209 */ /* 0x000fca0007800000 */
[----:B------:R-:W2:Y:S02]  /*37a0*/  SHFL.BFLY PT, R39, R113, 0x10, 0x1f ;  /* 0x0e001f0071277f89 */ /* 0x000ea400000e0000 */
[----:B--2---:R-:W-:-:S05]  /*37b0*/  FMNMX3 R39, R113, R39, R108, !PT ;  /* 0x0000002771277276 */ /* 0x004fca000780006c */
[--C-:B------:R-:W-:Y:S01]  /*37c0*/  FFMA R4, R4, UR33, -R39.reuse ;  /* 0x0000002104047c23 */ /* 0x100fe20008000827 */
[--C-:B------:R-:W-:Y:S01]  /*37d0*/  FFMA R5, R5, UR33, -R39.reuse ;  /* 0x0000002105057c23 */ /* 0x100fe20008000827 */
[--C-:B------:R-:W-:Y:S01]  /*37e0*/  FFMA R6, R6, UR33, -R39.reuse ;  /* 0x0000002106067c23 */ /* 0x100fe20008000827 */
[--C-:B------:R-:W-:Y:S01]  /*37f0*/  FFMA R7, R7, UR33, -R39.reuse ;  /* 0x0000002107077c23 */ /* 0x100fe20008000827 */
[----:B------:R-:W-:Y:S01]  /*3800*/  FMUL R4, R4, 1.4426950216293334961 ;  /* 0x3fb8aa3b04047820 */ /* 0x000fe20000400000 */
[----:B------:R-:W-:Y:S01]  /*3810*/  FMUL R111, R5, 1.4426950216293334961 ;  /* 0x3fb8aa3b056f7820 */ /* 0x000fe20000400000 */
[----:B------:R-:W-:Y:S01]  /*3820*/  FMUL R5, R6, 1.4426950216293334961 ;  /* 0x3fb8aa3b06057820 */ /* 0x000fe20000400000 */
[--C-:B------:R-:W-:Y:S01]  /*3830*/  FFMA R6, R8, UR33, -R39.reuse ;  /* 0x0000002108067c23 */ /* 0x100fe20008000827 */
[----:B------:R-:W-:Y:S01]  /*3840*/  FMUL R110, R7, 1.4426950216293334961 ;  /* 0x3fb8aa3b076e7820 */ /* 0x000fe20000400000 */
[--C-:B------:R-:W-:Y:S01]  /*3850*/  FFMA R9, R9, UR33, -R39.reuse ;  /* 0x0000002109097c23 */ /* 0x100fe20008000827 */
[----:B------:R-:W-:Y:S01]  /*3860*/  MUFU.EX2 R4, R4 ;  /* 0x0000000400047308 */ /* 0x000fe20000000800 */
[----:B------:R-:W-:Y:S01]  /*3870*/  FMUL R6, R6, 1.4426950216293334961 ;  /* 0x3fb8aa3b06067820 */ /* 0x000fe20000400000 */
[--C-:B------:R-:W-:Y:S01]  /*3880*/  FFMA R10, R10, UR33, -R39.reuse ;  /* 0x000000210a0a7c23 */ /* 0x100fe20008000827 */
[----:B------:R-:W-:Y:S01]  /*3890*/  FMUL R9, R9, 1.4426950216293334961 ;  /* 0x3fb8aa3b09097820 */ /* 0x000fe20000400000 */
[--C-:B------:R-:W-:Y:S01]  /*38a0*/  FFMA R15, R15, UR33, -R39.reuse ;  /* 0x000000210f0f7c23 */ /* 0x100fe20008000827 */
[--C-:B------:R-:W-:Y:S01]  /*38b0*/  FFMA R18, R18, UR33, -R39.reuse ;  /* 0x0000002112127c23 */ /* 0x100fe20008000827 */
[--C-:B------:R-:W-:Y:S01]  /*38c0*/  FFMA R20, R20, UR33, -R39.reuse ;  /* 0x0000002114147c23 */ /* 0x100fe20008000827 */
[----:B------:R-:W-:Y:S01]  /*38d0*/  FMUL R7, R10, 1.4426950216293334961 ;  /* 0x3fb8aa3b0a077820 */ /* 0x000fe20000400000 */
[----:B------:R-:W2:Y:S01]  /*38e0*/  MUFU.EX2 R111, R111 ;  /* 0x0000006f006f7308 */ /* 0x000ea20000000800 */
[--C-:B------:R-:W-:Y:S01]  /*38f0*/  FFMA R11, R11, UR33, -R39.reuse ;  /* 0x000000210b0b7c23 */ /* 0x100fe20008000827 */
[--C-:B------:R-:W-:Y:S01]  /*3900*/  FFMA R10, R12, UR33, -R39.reuse ;  /* 0x000000210c0a7c23 */ /* 0x100fe20008000827 */
[--C-:B------:R-:W-:Y:S01]  /*3910*/  FFMA R19, R19, UR33, -R39.reuse ;  /* 0x0000002113137c23 */ /* 0x100fe20008000827 */
[--C-:B------:R-:W-:Y:S01]  /*3920*/  FFMA R14, R14, UR33, -R39.reuse ;  /* 0x000000210e0e7c23 */ /* 0x100fe20008000827 */
[----:B------:R-:W-:Y:S01]  /*3930*/  FMUL R112, R11, 1.4426950216293334961 ;  /* 0x3fb8aa3b0b707820 */ /* 0x000fe20000400000 */
[----:B------:R-:W-:Y:S01]  /*3940*/  FMUL R10, R10, 1.4426950216293334961 ;  /* 0x3fb8aa3b0a0a7820 */ /* 0x000fe20000400000 */
[--C-:B------:R-:W-:Y:S01]  /*3950*/  FFMA R13, R13, UR33, -R39.reuse ;  /* 0x000000210d0d7c23 */ /* 0x100fe20008000827 */
[----:B------:R-:W3:Y:S01]  /*3960*/  MUFU.EX2 R5, R5 ;  /* 0x0000000500057308 */ /* 0x000ee20000000800 */
[----:B------:R-:W-:Y:S01]  /*3970*/  FMUL R11, R14, 1.4426950216293334961 ;  /* 0x3fb8aa3b0e0b7820 */ /* 0x000fe20000400000 */
[--C-:B------:R-:W-:Y:S01]  /*3980*/  FFMA R14, R16, UR33, -R39.reuse ;  /* 0x00000021100e7c23 */ /* 0x100fe20008000827 */
[----:B------:R-:W-:Y:S01]  /*3990*/  FMUL R13, R13, 1.4426950216293334961 ;  /* 0x3fb8aa3b0d0d7820 */ /* 0x000fe20000400000 */
[--C-:B------:R-:W-:Y:S01]  /*39a0*/  FFMA R21, R21, UR33, -R39.reuse ;  /* 0x0000002115157c23 */ /* 0x100fe20008000827 */
[--C-:B------:R-:W-:Y:S01]  /*39b0*/  FFMA R23, R23, UR33, -R39.reuse ;  /* 0x0000002117177c23 */ /* 0x100fe20008000827 */
[----:B------:R-:W-:Y:S01]  /*39c0*/  FMUL R14, R14, 1.4426950216293334961 ;  /* 0x3fb8aa3b0e0e7820 */ /* 0x000fe20000400000 */
[--C-:B------:R-:W-:Y:S01]  /*39d0*/  FFMA R17, R17, UR33, -R39.reuse ;  /* 0x0000002111117c23 */ /* 0x100fe20008000827 */
[----:B------:R4:W5:Y:S01]  /*39e0*/  MUFU.EX2 R8, R110 ;  /* 0x0000006e00087308 */ /* 0x0009620000000800 */
[----:B------:R-:W-:Y:S01]  /*39f0*/  FMUL R21, R21, 1.4426950216293334961 ;  /* 0x3fb8aa3b15157820 */ /* 0x000fe20000400000 */
[----:B------:R-:W-:Y:S01]  /*3a00*/  FMUL R23, R23, 1.4426950216293334961 ;  /* 0x3fb8aa3b17177820 */ /* 0x000fe20000400000 */
[--C-:B------:R-:W-:Y:S01]  /*3a10*/  FFMA R26, R26, UR33, -R39.reuse ;  /* 0x000000211a1a7c23 */ /* 0x100fe20008000827 */
[----:B------:R-:W-:Y:S01]  /*3a20*/  FMUL R17, R17, 1.4426950216293334961 ;  /* 0x3fb8aa3b11117820 */ /* 0x000fe20000400000 */
[--C-:B------:R-:W-:Y:S01]  /*3a30*/  FFMA R22, R22, UR33, -R39.reuse ;  /* 0x0000002116167c23 */ /* 0x100fe20008000827 */
[--C-:B------:R-:W-:Y:S01]  /*3a40*/  FFMA R27, R27, UR33, -R39.reuse ;  /* 0x000000211b1b7c23 */ /* 0x100fe20008000827 */
[----:B------:R-:W-:Y:S01]  /*3a50*/  FFMA R25, R25, UR33, -R39 ;  /* 0x0000002119197c23 */ /* 0x000fe20008000827 */
[----:B------:R-:W0:Y:S01]  /*3a60*/  MUFU.EX2 R6, R6 ;  /* 0x0000000600067308 */ /* 0x000e220000000800 */
[----:B----4-:R-:W-:Y:S01]  /*3a70*/  FMUL R110, R15, 1.4426950216293334961 ;  /* 0x3fb8aa3b0f6e7820 */ /* 0x010fe20000400000 */
[----:B------:R-:W-:Y:S01]  /*3a80*/  FMUL R15, R18, 1.4426950216293334961 ;  /* 0x3fb8aa3b120f7820 */ /* 0x000fe20000400000 */
[----:B------:R-:W-:Y:S01]  /*3a90*/  FMUL R18, R20, 1.4426950216293334961 ;  /* 0x3fb8aa3b14127820 */ /* 0x000fe20000400000 */
[----:B--2---:R-:W-:Y:S01]  /*3aa0*/  FADD R20, R4, R111 ;  /* 0x0000006f04147221 */ /* 0x004fe20000000000 */
[----:B------:R-:W-:Y:S01]  /*3ab0*/  FMUL R27, R27, 1.4426950216293334961 ;  /* 0x3fb8aa3b1b1b7820 */ /* 0x000fe20000400000 */
[--C-:B------:R-:W-:Y:S01]  /*3ac0*/  FFMA R30, R30, UR33, -R39.reuse ;  /* 0x000000211e1e7c23 */ /* 0x100fe20008000827 */
[----:B------:R-:W-:Y:S01]  /*3ad0*/  FMUL R25, R25, 1.4426950216293334961 ;  /* 0x3fb8aa3b19197820 */ /* 0x000fe20000400000 */
[----:B------:R-:W2:Y:S01]  /*3ae0*/  MUFU.EX2 R9, R9 ;  /* 0x0000000900097308 */ /* 0x000ea20000000800 */
[----:B---3--:R-:W-:Y:S01]  /*3af0*/  FADD R115, R5, R20 ;  /* 0x0000001405737221 */ /* 0x008fe20000000000 */
[--C-:B------:R-:W-:Y:S01]  /*3b00*/  FFMA R20, R24, UR33, -R39.reuse ;  /* 0x0000002118147c23 */ /* 0x100fe20008000827 */
[--C-:B------:R-:W-:Y:S01]  /*3b10*/  FFMA R29, R29, UR33, -R39.reuse ;  /* 0x000000211d1d7c23 */ /* 0x100fe20008000827 */
[----:B------:R-:W-:Y:S01]  /*3b20*/  FFMA R31, R31, UR33, -R39 ;  /* 0x000000211f1f7c23 */ /* 0x000fe20008000827 */
[----:B-----5:R-:W-:Y:S01]  /*3b30*/  FADD R115, R8, R115 ;  /* 0x0000007308737221 */ /* 0x020fe20000000000 */
[----:B------:R-:W-:Y:S01]  /*3b40*/  FMUL R20, R20, 1.4426950216293334961 ;  /* 0x3fb8aa3b14147820 */ /* 0x000fe20000400000 */
[----:B------:R-:W-:Y:S01]  /*3b50*/  FMUL R29, R29, 1.4426950216293334961 ;  /* 0x3fb8aa3b1d1d7820 */ /* 0x000fe20000400000 */
[----:B------:R-:W3:Y:S01]  /*3b60*/  MUFU.EX2 R7, R7 ;  /* 0x0000000700077308 */ /* 0x000ee20000000800 */
[----:B------:R-:W-:Y:S01]  /*3b70*/  FMUL R31, R31, 1.4426950216293334961 ;  /* 0x3fb8aa3b1f1f7820 */ /* 0x000fe20000400000 */
[--C-:B------:R-:W-:Y:S01]  /*3b80*/  FFMA R33, R33, UR33, -R39.reuse ;  /* 0x0000002121217c23 */ /* 0x100fe20008000827 */
[--C-:B------:R-:W-:Y:S01]  /*3b90*/  FFMA R34, R34, UR33, -R39.reuse ;  /* 0x0000002122227c23 */ /* 0x100fe20008000827 */
[----:B------:R-:W-:-:S02]  /*3ba0*/  FFMA R35, R35, UR33, -R39 ;  /* 0x0000002123237c23 */ /* 0x000fc40008000827 */
[----:B------:R-:W-:Y:S01]  /*3bb0*/  FMUL R33, R33, 1.4426950216293334961 ;  /* 0x3fb8aa3b21217820 */ /* 0x000fe20000400000 */
[----:B------:R-:W-:Y:S01]  /*3bc0*/  FMUL R34, R34, 1.4426950216293334961 ;  /* 0x3fb8aa3b22227820 */ /* 0x000fe20000400000 */
[----:B------:R4:W5:Y:S01]  /*3bd0*/  MUFU.EX2 R12, R112 ;  /* 0x00000070000c7308 */ /* 0x0009620000000800 */
[----:B------:R-:W-:-:S07]  /*3be0*/  FMUL R35, R35, 1.4426950216293334961 ;  /* 0x3fb8aa3b23237820 */ /* 0x000fce0000400000 */
[----:B------:R-:W-:Y:S01]  /*3bf0*/  MUFU.EX2 R16, R110 ;  /* 0x0000006e00107308 */ /* 0x000fe20000000800 */
[----:B----4-:R-:W-:Y:S01]  /*3c00*/  FMUL R112, R19, 1.4426950216293334961 ;  /* 0x3fb8aa3b13707820 */ /* 0x010fe20000400000 */
[----:B------:R-:W-:-:S06]  /*3c10*/  FMUL R19, R22, 1.4426950216293334961 ;  /* 0x3fb8aa3b16137820 */ /* 0x000fcc0000400000 */
[----:B------:R-:W4:Y:S08]  /*3c20*/  MUFU.EX2 R10, R10 ;  /* 0x0000000a000a7308 */ /* 0x000f300000000800 */
[----:B------:R0:W-:Y:S08]  /*3c30*/  MUFU.EX2 R110, R112 ;  /* 0x00000070006e7308 */ /* 0x0001f00000000800 */
[----:B------:R-:W1:Y:S01]  /*3c40*/  MUFU.EX2 R13, R13 ;  /* 0x0000000d000d7308 */ /* 0x000e620000000800 */
[----:B0-----:R-:W-:-:S04]  /*3c50*/  FADD R112, R6, R115 ;  /* 0x0000007306707221 */ /* 0x001fc80000000000 */
[----:B--2---:R-:W-:-:S03]  /*3c60*/  FADD R112, R9, R112 ;  /* 0x0000007009707221 */ /* 0x004fc60000000000 */
[----:B------:R-:W0:Y:S08]  /*3c70*/  MUFU.EX2 R11, R11 ;  /* 0x0000000b000b7308 */ /* 0x000e300000000800 */
[----:B------:R3:W-:Y:S08]  /*3c80*/  MUFU.EX2 R113, R21 ;  /* 0x0000001500717308 */ /* 0x0007f00000000800 */
[----:B------:R2:W-:Y:S01]  /*3c90*/  MUFU.EX2 R24, R23 ;  /* 0x0000001700187308 */ /* 0x0005e20000000800 */
[----:B---3--:R-:W-:-:S04]  /*3ca0*/  FADD R21, R7, R112 ;  /* 0x0000007007157221 */ /* 0x008fc80000000000 */
[----:B-----5:R-:W-:-:S03]  /*3cb0*/  FADD R21, R12, R21 ;  /* 0x000000150c157221 */ /* 0x020fc60000000000 */
[----:B------:R-:W3:Y:S01]  /*3cc0*/  MUFU.EX2 R14, R14 ;  /* 0x0000000e000e7308 */ /* 0x000ee20000000800 */
[----:B--2---:R-:W-:Y:S01]  /*3cd0*/  FMUL R23, R26, 1.4426950216293334961 ;  /* 0x3fb8aa3b1a177820 */ /* 0x004fe20000400000 */
[----:B----4-:R-:W-:-:S04]  /*3ce0*/  FADD R26, R10, R21 ;  /* 0x000000150a1a7221 */ /* 0x010fc80000000000 */
[----:B-1----:R-:W-:Y:S02]  /*3cf0*/  FADD R26, R13, R26 ;  /* 0x0000001a0d1a7221 */ /* 0x002fe40000000000 */
[----:B------:R-:W1:Y:S02]  /*3d00*/  MUFU.EX2 R17, R17 ;  /* 0x0000001100117308 */ /* 0x000e640000000800 */
[----:B0-----:R-:W-:-:S04]  /*3d10*/  FADD R21, R11, R26 ;  /* 0x0000001a0b157221 */ /* 0x001fc80000000000 */
[----:B------:R-:W-:Y:S02]  /*3d20*/  FADD R21, R16, R21 ;  /* 0x0000001510157221 */ /* 0x000fe40000000000 */
[----:B------:R-:W0:Y:S02]  /*3d30*/  MUFU.EX2 R15, R15 ;  /* 0x0000000f000f7308 */ /* 0x000e240000000800 */
[----:B---3--:R-:W-:-:S06]  /*3d40*/  FADD R112, R14, R21 ;  /* 0x000000150e707221 */ /* 0x008fcc0000000000 */
[----:B------:R-:W2:Y:S01]  /*3d50*/  MUFU.EX2 R18, R18 ;  /* 0x0000001200127308 */ /* 0x000ea20000000800 */
[----:B-1----:R-:W-:-:S07]  /*3d60*/  FADD R112, R17, R112 ;  /* 0x0000007011707221 */ /* 0x002fce0000000000 */
[----:B------:R-:W1:Y:S01]  /*3d70*/  MUFU.EX2 R19, R19 ;  /* 0x0000001300137308 */ /* 0x000e620000000800 */
[----:B0-----:R-:W-:-:S04]  /*3d80*/  FADD R21, R15, R112 ;  /* 0x000000700f157221 */ /* 0x001fc80000000000 */
[----:B------:R-:W-:-:S03]  /*3d90*/  FADD R21, R110, R21 ;  /* 0x000000156e157221 */ /* 0x000fc60000000000 */
[----:B------:R0:W3:Y:S08]  /*3da0*/  MUFU.EX2 R22, R20 ;  /* 0x0000001400167308 */ /* 0x0000f00000000800 */
[----:B------:R-:W4:Y:S01]  /*3db0*/  MUFU.EX2 R25, R25 ;  /* 0x0000001900197308 */ /* 0x000f220000000800 */
[----:B0-----:R-:W-:-:S04]  /*3dc0*/  FFMA R20, R28, UR33, -R39 ;  /* 0x000000211c147c23 */ /* 0x001fc80008000827 */
[----:B------:R-:W-:-:S03]  /*3dd0*/  FMUL R20, R20, 1.4426950216293334961 ;  /* 0x3fb8aa3b14147820 */ /* 0x000fc60000400000 */
[----:B------:R0:W-:Y:S08]  /*3de0*/  MUFU.EX2 R28, R27 ;  /* 0x0000001b001c7308 */ /* 0x0001f00000000800 */
[----:B------:R-:W5:Y:S01]  /*3df0*/  MUFU.EX2 R23, R23 ;  /* 0x0000001700177308 */ /* 0x000f620000000800 */
[----:B0-----:R-:W-:Y:S01]  /*3e00*/  FMUL R27, R30, 1.4426950216293334961 ;  /* 0x3fb8aa3b1e1b7820 */ /* 0x001fe20000400000 */
[----:B--2---:R-:W-:-:S04]  /*3e10*/  FADD R30, R18, R21 ;  /* 0x00000015121e7221 */ /* 0x004fc80000000000 */
[----:B------:R-:W-:Y:S02]  /*3e20*/  FADD R30, R113, R30 ;  /* 0x0000001e711e7221 */ /* 0x000fe40000000000 */
[----:B------:R0:W2:Y:S02]  /*3e30*/  MUFU.EX2 R26, R20 ;  /* 0x00000014001a7308 */ /* 0x0000a40000000800 */
[----:B-1----:R-:W-:-:S04]  /*3e40*/  FADD R21, R19, R30 ;  /* 0x0000001e13157221 */ /* 0x002fc80000000000 */
[----:B------:R-:W-:Y:S02]  /*3e50*/  FADD R21, R24, R21 ;  /* 0x0000001518157221 */ /* 0x000fe40000000000 */
[----:B------:R-:W1:Y:S01]  /*3e60*/  MUFU.EX2 R29, R29 ;  /* 0x0000001d001d7308 */ /* 0x000e620000000800 */
[----:B0-----:R-:W-:Y:S01]  /*3e70*/  FFMA R20, R32, UR33, -R39 ;  /* 0x0000002120147c23 */ /* 0x001fe20008000827 */
[----:B---3--:R-:W-:-:S03]  /*3e80*/  FADD R112, R22, R21 ;  /* 0x0000001516707221 */ /* 0x008fc60000000000 */
[----:B------:R-:W-:Y:S01]  /*3e90*/  FMUL R20, R20, 1.4426950216293334961 ;  /* 0x3fb8aa3b14147820 */ /* 0x000fe20000400000 */
[----:B----4-:R-:W-:Y:S02]  /*3ea0*/  FADD R112, R25, R112 ;  /* 0x0000007019707221 */ /* 0x010fe40000000000 */
[----:B------:R-:W0:Y:S02]  /*3eb0*/  MUFU.EX2 R27, R27 ;  /* 0x0000001b001b7308 */ /* 0x000e240000000800 */
[----:B-----5:R-:W-:-:S04]  /*3ec0*/  FADD R21, R23, R112 ;  /* 0x0000007017157221 */ /* 0x020fc80000000000 */
[----:B------:R-:W-:Y:S02]  /*3ed0*/  FADD R21, R28, R21 ;  /* 0x000000151c157221 */ /* 0x000fe40000000000 */
[----:B------:R-:W3:Y:S08]  /*3ee0*/  MUFU.EX2 R32, R31 ;  /* 0x0000001f00207308 */ /* 0x000ef00000000800 */
[----:B------:R2:W4:Y:S08]  /*3ef0*/  MUFU.EX2 R30, R20 ;  /* 0x00000014001e7308 */ /* 0x0005300000000800 */
[----:B------:R-:W5:Y:S01]  /*3f00*/  MUFU.EX2 R31, R33 ;  /* 0x00000021001f7308 */ /* 0x000f620000000800 */
[----:B--2---:R-:W-:-:S04]  /*3f10*/  FADD R20, R26, R21 ;  /* 0x000000151a147221 */ /* 0x004fc80000000000 */
[----:B-1----:R-:W-:-:S03]  /*3f20*/  FADD R20, R29, R20 ;  /* 0x000000141d147221 */ /* 0x002fc60000000000 */
[----:B------:R-:W1:Y:S01]  /*3f30*/  MUFU.EX2 R34, R34 ;  /* 0x0000002200227308 */ /* 0x000e620000000800 */
[----:B0-----:R-:W-:-:S04]  /*3f40*/  FADD R21, R27, R20 ;  /* 0x000000141b157221 */ /* 0x001fc80000000000 */
[----:B---3--:R-:W-:-:S03]  /*3f50*/  FADD R21, R32, R21 ;  /* 0x0000001520157221 */ /* 0x008fc60000000000 */
[----:B------:R-:W0:Y:S01]  /*3f60*/  MUFU.EX2 R33, R35 ;  /* 0x0000002300217308 */ /* 0x000e220000000800 */
[----:B----4-:R-:W-:-:S04]  /*3f70*/  FADD R20, R30, R21 ;  /* 0x000000151e147221 */ /* 0x010fc80000000000 */
[----:B-----5:R-:W-:-:S04]  /*3f80*/  FADD R21, R31, R20 ;  /* 0x000000141f157221 */ /* 0x020fc80000000000 */
[----:B-1----:R-:W-:-:S04]  /*3f90*/  FADD R20, R34, R21 ;  /* 0x0000001522147221 */ /* 0x002fc80000000000 */
[----:B0-----:R-:W-:-:S05]  /*3fa0*/  FADD R20, R33, R20 ;  /* 0x0000001421147221 */ /* 0x001fca0000000000 */
[----:B------:R0:W1:Y:S01]  /*3fb0*/  SHFL.BFLY PT, R21, R20, 0x10, 0x1f ;  /* 0x0e001f0014157f89 */ /* 0x00006200000e0000 */
[----:B------:R-:W-:Y:S05]  /*3fc0*/  @!P2 BRA `(.L_x_15) ;  /* 0x000000180078a947 */ /* 0x000fea0003800000 */
.L_x_24:
[----:B------:R-:W-:Y:S01]  /*3fd0*/  IMAD.WIDE R116, R77, 0x2, R46 ;  /* 0x000000024d747825 */ /* 0x000fe200078e022e */
[----:B------:R-:W-:Y:S01]  /*3fe0*/  F2FP.F16.F32.PACK_AB R5, R8, R5 ;  /* 0x000000050805723e */ /* 0x000fe200000000ff */
[----:B------:R2:W3:Y:S01]  /*3ff0*/  LDG.E.U16 R115, desc[UR28][R122.64] ;  /* 0x0000001c7a737981 */ /* 0x0004e2000c1e1500 */
[----:B------:R-:W-:Y:S01]  /*4000*/  F2FP.F16.F32.PACK_AB R6, R9, R6 ;  /* 0x000000060906723e */ /* 0x000fe200000000ff */
[----:B------:R-:W-:Y:S01]  /*4010*/  IMAD.WIDE R8, R77, 0x2, R70 ;  /* 0x000000024d087825 */ /* 0x000fe200078e0246 */
[----:B------:R-:W-:Y:S01]  /*4020*/  F2FP.F16.F32.PACK_AB R4, R111, R4 ;  /* 0x000000046f04723e */ /* 0x000fe200000000ff */
[----:B------:R4:W5:Y:S01]  /*4030*/  LDG.E.U16 R35, desc[UR28][R116.64] ;  /* 0x0000001c74237981 */ /* 0x000962000c1e1500 */
[----:B------:R-:W-:Y:S01]  /*4040*/  F2FP.F16.F32.PACK_AB R7, R12, R7 ;  /* 0x000000070c07723e */ /* 0x000fe200000000ff */
[C---:B------:R-:W-:Y:S02]  /*4050*/  IMAD.WIDE R120, R77.reuse, 0x2, R62 ;  /* 0x000000024d787825 */ /* 0x040fe400078e023e */
[----:B------:R0:W5:Y:S02]  /*4060*/  LDG.E.U16 R114, desc[UR28][R8.64] ;  /* 0x0000001c08727981 */ /* 0x000164000c1e1500 */
[----:B--2---:R-:W-:-:S02]  /*4070*/  IMAD.WIDE R122, R77, 0x2, R52 ;  /* 0x000000024d7a7825 */ /* 0x004fc400078e0234 */
[----:B------:R2:W5:Y:S02]  /*4080*/  LDG.E.U16 R111, desc[UR28][R120.64] ;  /* 0x0000001c786f7981 */ /* 0x000564000c1e1500 */
[----:B----4-:R-:W-:Y:S02]  /*4090*/  IMAD.WIDE R116, R77, 0x2, R44 ;  /* 0x000000024d747825 */ /* 0x010fe400078e022c */
[----:B------:R-:W4:Y:S01]  /*40a0*/  LDG.E.U16 R122, desc[UR28][R122.64] ;  /* 0x0000001c7a7a7981 */ /* 0x000f22000c1e1500 */
[----:B0-----:R-:W-:Y:S01]  /*40b0*/  F2FP.F16.F32.PACK_AB R8, R13, R10 ;  /* 0x0000000a0d08723e */ /* 0x001fe200000000ff */
[C---:B------:R-:W-:Y:S02]  /*40c0*/  IMAD.WIDE R12, R77.reuse, 0x2, R42 ;  /* 0x000000024d0c7825 */ /* 0x040fe400078e022a */
[----:B------:R-:W4:Y:S02]  /*40d0*/  LDG.E.U16 R116, desc[UR28][R116.64] ;  /* 0x0000001c74747981 */ /* 0x000f24000c1e1500 */
[----:B------:R-:W-:-:S04]  /*40e0*/  IMAD.WIDE R118, R77, 0x2, R54 ;  /* 0x000000024d767825 */ /* 0x000fc800078e0236 */
[C---:B------:R-:W-:Y:S01]  /*40f0*/  IMAD.WIDE R124, R77.reuse, 0x2, R66 ;  /* 0x000000024d7c7825 */ /* 0x040fe200078e0242 */
[----:B------:R0:W4:Y:S04]  /*4100*/  LDG.E.U16 R109, desc[UR28][R118.64] ;  /* 0x0000001c766d7981 */ /* 0x000128000c1e1500 */
[----:B------:R1:W4:Y:S01]  /*4110*/  LDG.E.U16 R117, desc[UR28][R12.64] ;  /* 0x0000001c0c757981 */ /* 0x000322000c1e1500 */
[----:B--2---:R-:W-:-:S03]  /*4120*/  IMAD.WIDE R120, R77, 0x2, R58 ;  /* 0x000000024d787825 */ /* 0x004fc600078e023a */
[----:B------:R-:W2:Y:S01]  /*4130*/  LDG.E.U16 R125, desc[UR28][R124.64] ;  /* 0x0000001c7c7d7981 */ /* 0x000ea2000c1e1500 */
[----:B0-----:R-:W-:-:S03]  /*4140*/  IMAD.WIDE R118, R77, 0x2, R60 ;  /* 0x000000024d767825 */ /* 0x001fc600078e023c */
[----:B------:R-:W2:Y:S01]  /*4150*/  LDG.E.U16 R121, desc[UR28][R120.64] ;  /* 0x0000001c78797981 */ /* 0x000ea2000c1e1500 */
[----:B-1----:R-:W-:-:S03]  /*4160*/  IMAD.WIDE R12, R77, 0x2, R64 ;  /* 0x000000024d0c7825 */ /* 0x002fc600078e0240 */
[----:B------:R-:W2:Y:S04]  /*4170*/  LDG.E.U16 R112, desc[UR28][R118.64] ;  /* 0x0000001c76707981 */ /* 0x000ea8000c1e1500 */
[----:B------:R0:W2:Y:S02]  /*4180*/  LDG.E.U16 R123, desc[UR28][R12.64] ;  /* 0x0000001c0c7b7981 */ /* 0x0000a4000c1e1500 */
[----:B0-----:R-:W-:-:S05]  /*4190*/  IMAD.WIDE R12, R77, 0x2, R56 ;  /* 0x000000024d0c7825 */ /* 0x001fca00078e0238 */
[----:B------:R0:W2:Y:S01]  /*41a0*/  LDG.E.U16 R124, desc[UR28][R12.64] ;  /* 0x0000001c0c7c7981 */ /* 0x0000a2000c1e1500 */
[----:B------:R-:W-:-:S06]  /*41b0*/  IMAD.WIDE R118, R77, 0x2, R50 ;  /* 0x000000024d767825 */ /* 0x000fcc00078e0232 */
[----:B------:R-:W2:Y:S01]  /*41c0*/  LDG.E.U16 R119, desc[UR28][R118.64] ;  /* 0x0000001c76777981 */ /* 0x000ea2000c1e1500 */
[----:B0-----:R-:W-:-:S05]  /*41d0*/  IMAD.WIDE R12, R77, 0x2, R48 ;  /* 0x000000024d0c7825 */ /* 0x001fca00078e0230 */
[----:B------:R0:W2:Y:S02]  /*41e0*/  LDG.E.U16 R120, desc[UR28][R12.64] ;  /* 0x0000001c0c787981 */ /* 0x0000a4000c1e1500 */
[----:B0-----:R-:W-:-:S05]  /*41f0*/  IMAD.WIDE R12, R77, 0x2, R40 ;  /* 0x000000024d0c7825 */ /* 0x001fca00078e0228 */
[----:B------:R0:W2:Y:S01]  /*4200*/  LDG.E.U16 R118, desc[UR28][R12.64] ;  /* 0x0000001c0c767981 */ /* 0x0000a2000c1e1500 */
[----:B------:R-:W-:Y:S02]  /*4210*/  F2FP.F16.F32.PACK_AB R9, R16, R11 ;  /* 0x0000000b1009723e */ /* 0x000fe400000000ff */
[----:B------:R-:W-:Y:S02]  /*4220*/  F2FP.F16.F32.PACK_AB R10, R17, R14 ;  /* 0x0000000e110a723e */ /* 0x000fe400000000ff */
[----:B------:R-:W-:Y:S02]  /*4230*/  F2FP.F16.F32.PACK_AB R11, R110, R15 ;  /* 0x0000000f6e0b723e */ /* 0x000fe400000000ff */
[----:B------:R-:W-:Y:S02]  /*4240*/  F2FP.F16.F32.PACK_AB R14, R25, R22 ;  /* 0x00000016190e723e */ /* 0x000fe400000000ff */
[----:B------:R-:W-:Y:S02]  /*4250*/  F2FP.F16.F32.PACK_AB R15, R28, R23 ;  /* 0x000000171c0f723e */ /* 0x000fe400000000ff */
[----:B0-----:R-:W-:-:S02]  /*4260*/  F2FP.F16.F32.PACK_AB R12, R113, R18 ;  /* 0x00000012710c723e */ /* 0x001fc400000000ff */
[----:B------:R-:W-:Y:S02]  /*4270*/  F2FP.F16.F32.PACK_AB R13, R24, R19 ;  /* 0x00000013180d723e */ /* 0x000fe400000000ff */
[----:B------:R-:W-:Y:S02]  /*4280*/  F2FP.F16.F32.PACK_AB R16, R29, R26 ;  /* 0x0000001a1d10723e */ /* 0x000fe400000000ff */
[----:B------:R-:W-:Y:S02]  /*4290*/  F2FP.F16.F32.PACK_AB R17, R32, R27 ;  /* 0x0000001b2011723e */ /* 0x000fe400000000ff */
[----:B------:R-:W-:Y:S02]  /*42a0*/  F2FP.F16.F32.PACK_AB R18, R31, R30 ;  /* 0x0000001e1f12723e */ /* 0x000fe400000000ff */
[----:B------:R-:W-:Y:S01]  /*42b0*/  F2FP.F16.F32.PACK_AB R19, R33, R34 ;  /* 0x000000222113723e */ /* 0x000fe200000000ff */
[----:B------:R-:W-:-:S03]  /*42c0*/  FADD R22, -R39, R108 ;  /* 0x0000006c27167221 */ /* 0x000fc60000000100 */
[----:B------:R-:W-:Y:S01]  /*42d0*/  STTM.16dp32bit_t0_t15.x16 tmem[UR15+0x20], R4 ;  /* 0x00002004000079ed */ /* 0x000fe20008a0000f */
[----:B------:R-:W-:Y:S01]  /*42e0*/  STTM.16dp32bit_t16_t31.x16 tmem[UR15+0x30], R4 ;  /* 0x00003004000079ed */ /* 0x000fe20008a2000f */
[----:B------:R-:W-:-:S04]  /*42f0*/  FMUL R22, R22, 1.4426950216293334961 ;  /* 0x3fb8aa3b16167820 */ /* 0x000fc80000400000 */
[----:B------:R-:W0:Y:S01]  /*4300*/  MUFU.EX2 R23, R22 ;  /* 0x0000001600177308 */ /* 0x000e220000000800 */
[----:B------:R-:W-:Y:S01]  /*4310*/  ULEA UR17, UR31, UR13, 0x3 ;  /* 0x0000000d1f117291 */ /* 0x000fe2000f8e18ff */
[----:B------:R-:W-:Y:S01]  /*4320*/  FADD R20, R20, R21 ;  /* 0x0000001514147221 */ /* 0x000fe20000000000 */
[----:B------:R-:W-:Y:S02]  /*4330*/  UMOV UR6, UR7 ;  /* 0x0000000700067c82 */ /* 0x000fe40008000000 */
[----:B------:R-:W-:Y:S01]  /*4340*/  UIADD3 UR17, UPT, UPT, UR17, 0x4000, URZ ;  /* 0x0000400011117890 */ /* 0x000fe2000fffe0ff */
[----:B---3--:R1:W-:Y:S04]  /*4350*/  STS.U16 [R38+UR13+0x3000], R115 ;  /* 0x0030007326007988 */ /* 0x0083e8000800040d */
[----:B-----5:R1:W-:Y:S04]  /*4360*/  STS.U16 [R38+UR13+0x3c00], R35 ;  /* 0x003c002326007988 */ /* 0x0203e8000800040d */
[----:B------:R1:W-:Y:S04]  /*4370*/  STS.U16 [R38+UR13+0x3400], R111 ;  /* 0x0034006f26007988 */ /* 0x0003e8000800040d */
[----:B----4-:R1:W-:Y:S04]  /*4380*/  STS.U16 [R38+UR13+0x3800], R109 ;  /* 0x0038006d26007988 */ /* 0x0103e8000800040d */
[----:B------:R1:W-:Y:S04]  /*4390*/  STS.U16 [R37+UR13+0x3100], R114 ;  /* 0x0031007225007988 */ /* 0x0003e8000800040d */
[----:B------:R1:W-:Y:S04]  /*43a0*/  STS.U16 [R37+UR13+0x3900], R122 ;  /* 0x0039007a25007988 */ /* 0x0003e8000800040d */
[----:B------:R1:W-:Y:S04]  /*43b0*/  STS.U16 [R37+UR13+0x3d00], R116 ;  /* 0x003d007425007988 */ /* 0x0003e8000800040d */
[----:B--2---:R1:W-:Y:S04]  /*43c0*/  STS.U16 [R37+UR13+0x3500], R112 ;  /* 0x0035007025007988 */ /* 0x0043e8000800040d */
        /* <DEDUP_REMOVED lines=8> */
[----:B------:R-:W2:Y:S02]  /*4450*/  FENCE.VIEW.ASYNC.T ;  /* 0x00000000000073c6 */ /* 0x000ea40000000200 */
[----:B--2---:R-:W-:Y:S06]  /*4460*/  BAR.SYNC.DEFER_BLOCKING 0x0 ;  /* 0x0000000000007b1d */ /* 0x004fec0000010000 */
[----:B------:R-:W-:Y:S01]  /*4470*/  LDTM.16dp32bit_t0_t15.x16 R4, tmem[UR15] ;  /* 0x0000000f000479ee */ /* 0x000fe20008a00000 */
[----:B------:R-:W0:Y:S01]  /*4480*/  LDTM.16dp32bit_t16_t31.x16 R4, tmem[UR15+0x10] ;  /* 0x0000100f000479ee */ /* 0x000e220008a20000 */
[----:B------:R-:W-:Y:S01]  /*4490*/  NOP ;  /* 0x0000000000007918 */ /* 0x000fe20000000000 */
[C---:B0-----:R-:W-:Y:S01]  /*44a0*/  FMUL R4, R23.reuse, R4 ;  /* 0x0000000417047220 */ /* 0x041fe20000400000 */
        /* <DEDUP_REMOVED lines=16> */
[----:B------:R1:W-:Y:S01]  /*45b0*/  STTM.16dp32bit_t16_t31.x16 tmem[UR15+0x10], R4 ;  /* 0x00001004000079ed */ /* 0x0003e20008a2000f */
[----:B------:R-:W0:Y:S02]  /*45c0*/  FENCE.VIEW.ASYNC.T ;  /* 0x00000000000073c6 */ /* 0x000e240000000200 */
[----:B0-----:R-:W-:Y:S06]  /*45d0*/  BAR.SYNC.DEFER_BLOCKING 0x0 ;  /* 0x0000000000007b1d */ /* 0x001fec0000010000 */
[----:B------:R0:W-:Y:S06]  /*45e0*/  MEMBAR.ALL.CTA ;  /* 0x0000000000007992 */ /* 0x0001ec0000008000 */
[----:B0-----:R-:W0:Y:S02]  /*45f0*/  FENCE.VIEW.ASYNC.S ;  /* 0x00000000000073c6 */ /* 0x001e240000000000 */
[----:B0-----:R-:W-:Y:S06]  /*4600*/  BAR.SYNC.DEFER_BLOCKING 0x0 ;  /* 0x0000000000007b1d */ /* 0x001fec0000010000 */
[----:B------:R-:W-:Y:S05]  /*4610*/  BRA.U UP1, `(.L_x_16) ;  /* 0x0000000101587547 */ /* 0x000fea000b800000 */
[----:B------:R-:W-:Y:S02]  /*4620*/  UIADD3 UR26, UPT, UPT, UR14, 0x28, URZ ;  /* 0x000000280e1a7890 */ /* 0x000fe4000fffe0ff */
[----:B------:R-:W-:Y:S02]  /*4630*/  UIADD3 UR27, UPT, UPT, UR14, 0x30, URZ ;  /* 0x000000300e1b7890 */ /* 0x000fe4000fffe0ff */
[----:B------:R-:W-:Y:S01]  /*4640*/  UIADD3 UR46, UPT, UPT, UR14, 0x38, URZ ;  /* 0x000000380e2e7890 */ /* 0x000fe2000fffe0ff */
[----:B------:R-:W-:Y:S01]  /*4650*/  UMOV UR24, 0x0 ;  /* 0x0000000000187882 */ /* 0x000fe20000000000 */
[----:B------:R-:W-:Y:S01]  /*4660*/  UMOV UR25, 0x4080010 ;  /* 0x0408001000197882 */ /* 0x000fe20000000000 */
[----:B------:R-:W-:Y:S01]  /*4670*/  UMOV UR22, UR19 ;  /* 0x0000001300167c82 */ /* 0x000fe20008000000 */
[----:B------:R-:W-:Y:S01]  /*4680*/  UMOV UR23, 0x40004040 ;  /* 0x4000404000177882 */ /* 0x000fe20000000000 */
[----:B------:R-:W-:Y:S01]  /*4690*/  UMOV UR42, 0x0 ;  /* 0x00000000002a7882 */ /* 0x000fe20000000000 */
[----:B------:R-:W-:Y:S01]  /*46a0*/  UMOV UR43, 0x4080010 ;  /* 0x04080010002b7882 */ /* 0x000fe20000000000 */
[----:B------:R-:W-:Y:S01]  /*46b0*/  UMOV UR44, 0x0 ;  /* 0x00000000002c7882 */ /* 0x000fe20000000000 */
[----:B------:R-:W-:Y:S01]  /*46c0*/  UMOV UR45, 0x4080010 ;  /* 0x04080010002d7882 */ /* 0x000fe20000000000 */
[----:B------:R-:W-:Y:S01]  /*46d0*/  UMOV UR10, UR17 ;  /* 0x00000011000a7c82 */ /* 0x000fe20008000000 */
[----:B------:R-:W-:Y:S01]  /*46e0*/  UMOV UR11, URZ ;  /* 0x000000ff000b7c82 */ /* 0x000fe20008000000 */
[----:B------:R0:W-:Y:S01]  /*46f0*/  UTCHMMA tmem[UR18], gdesc[UR22], tmem[UR14], tmem[UR24], idesc[UR25], UPT ;  /* 0x00ff1816120079ea */ /* 0x0001e2000b80000e */
        /* <DEDUP_REMOVED lines=8> */
.L_x_16:
[----:B------:R-:W-:Y:S01]  /*4780*/  UIADD3 UR31, UPT, UPT, UR31, 0x1, URZ ;  /* 0x000000011f1f7890 */ /* 0x000fe2000fffe0ff */
[----:B------:R-:W-:Y:S01]  /*4790*/  FFMA R68, R23, R68, R20 ;  /* 0x0000004417447223 */ /* 0x000fe20000000014 */
[----:B------:R-:W-:Y:S01]  /*47a0*/  UIADD3 UR8, UPT, UPT, UR8, 0x40, URZ ;  /* 0x0000004008087890 */ /* 0x000fe2000fffe0ff */
[----:B------:R-:W-:Y:S01]  /*47b0*/  IADD3 R77, PT, PT, R77, UR30, RZ ;  /* 0x0000001e4d4d7c10 */ /* 0x000fe2000fffe0ff */
[----:B------:R-:W-:Y:S01]  /*47c0*/  UISETP.GT.AND UP2, UPT, UR31, 0x1, UPT ;  /* 0x000000011f00788c */ /* 0x000fe2000bf44270 */
[----:B------:R-:W-:Y:S02]  /*47d0*/  IADD3 R76, PT, PT, R69, R76, RZ ;  /* 0x0000004c454c7210 */ /* 0x000fe40007ffe0ff */
[----:B-1----:R-:W-:Y:S01]  /*47e0*/  MOV R109, UR6 ;  /* 0x00000006006d7c02 */ /* 0x002fe20008000f00 */
[----:B0-----:R-:W-:Y:S01]  /*47f0*/  USEL UR7, URZ, 0x1, !UP2 ;  /* 0x00000001ff077887 */ /* 0x001fe2000d000000 */
[----:B------:R-:W-:Y:S01]  /*4800*/  MOV R108, R39 ;  /* 0x00000027006c7202 */ /* 0x000fe20000000f00 */
[----:B------:R-:W-:-:S02]  /*4810*/  USEL UR31, UR31, URZ, !UP2 ;  /* 0x000000ff1f1f7287 */ /* 0x000fc4000d000000 */
[----:B------:R-:W-:Y:S02]  /*4820*/  UISETP.GE.AND UP2, UPT, UR8, UR9, UPT ;  /* 0x000000090800728c */ /* 0x000fe4000bf46270 */
[----:B------:R-:W-:-:S07]  /*4830*/  ULOP3.LUT UR7, UR6, UR7, URZ, 0x3c, !UPT ;  /* 0x0000000706077292 */ /* 0x000fce000f8e3cff */
[----:B------:R-:W-:Y:S05]  /*4840*/  BRA.U !UP2, `(.L_x_17) ;  /* 0xffffffe50ac47547 */ /* 0x000fea000b83ffff */
.L_x_12:
[----:B------:R-:W1:Y:S01]  /*4850*/  LDCU UR4, c[0x0][0x3f0] ;  /* 0x00007e00ff0477ac */ /* 0x000e620008000800 */
[----:B0--3--:R-:W-:Y:S02]  /*4860*/  IMAD.SHL.U32 R4, R0, 0x80, RZ ;  /* 0x0000008000047824 */ /* 0x009fe400078e00ff */
[----:B------:R-:W-:Y:S01]  /*4870*/  FMUL R3, R68, 8388608 ;  /* 0x4b00000044037820 */ /* 0x000fe20000400000 */
[----:B------:R-:W-:Y:S02]  /*4880*/  SHF.L.U32 R32, R0, 0x4, RZ ;  /* 0x0000000400207819 */ /* 0x000fe400000006ff */
[----:B------:R-:W-:Y:S02]  /*4890*/  FSETP.GEU.AND P4, PT, R68, 1.175494350822287508e-38, PT ;  /* 0x008000004400780b */ /* 0x000fe40003f8e000 */
[----:B------:R-:W-:Y:S02]  /*48a0*/  LOP3.LUT R5, R4, 0x800, RZ, 0xc0, !PT ;  /* 0x0000080004057812 */ /* 0x000fe400078ec0ff */
[----:B------:R-:W-:-:S02]  /*48b0*/  LOP3.LUT R4, R32, 0xf0, RZ, 0xc0, !PT ;  /* 0x000000f020047812 */ /* 0x000fc400078ec0ff */
[----:B------:R-:W-:Y:S02]  /*48c0*/  FSEL R35, R3, R68, !P4 ;  /* 0x0000004403237208 */ /* 0x000fe40006000000 */
[----:B------:R-:W-:Y:S02]  /*48d0*/  FSETP.GT.AND P3, PT, |R68|, 8.50705917302346158658e+37, PT ;  /* 0x7e8000004400780b */ /* 0x000fe40003f64200 */
[----:B------:R-:W-:Y:S02]  /*48e0*/  IADD3 R25, PT, PT, R4, UR13, R5 ;  /* 0x0000000d04197c10 */ /* 0x000fe4000fffe005 */
[----:B------:R-:W-:Y:S01]  /*48f0*/  SHF.R.U32.HI R20, RZ, 0x2, R0 ;  /* 0x00000002ff147819 */ /* 0x000fe20000011600 */
[----:B-1----:R-:W-:Y:S01]  /*4900*/  UISETP.GE.AND UP0, UPT, UR4, 0x1, UPT ;  /* 0x000000010400788c */ /* 0x002fe2000bf06270 */
[----:B------:R-:W-:-:S08]  /*4910*/  IADD3 R3, PT, PT, R35, -0x3f3504f3, RZ ;  /* 0xc0cafb0d23037810 */ /* 0x000fd00007ffe0ff */
[----:B------:R-:W-:Y:S05]  /*4920*/  BRA.U !UP0, `(.L_x_18) ;  /* 0x0000000108107547 */ /* 0x000fea000b800000 */
[----:B------:R-:W-:-:S06]  /*4930*/  USHF.L.U32 UR6, UR6, 0x1f, URZ ;  /* 0x0000001f06067899 */ /* 0x000fcc00080006ff */
[----:B------:R-:W-:-:S04]  /*4940*/  MOV R4, UR6 ;  /* 0x0000000600047c02 */ /* 0x000fc80008000f00 */
[----:B------:R-:W0:Y:S02]  /*4950*/  SYNCS.PHASECHK.TRANS64.TRYWAIT P2, [UR17], R4 ;  /* 0x00000004ff0075a7 */ /* 0x000e240008041111 */
[----:B0-----:R-:W-:Y:S05]  /*4960*/  @!P2 BRA `(.L_x_19) ;  /* 0x00000010001ca947 */ /* 0x001fea0003800000 */
.L_x_18:
[----:B------:R-:W-:Y:S01]  /*4970*/  BAR.SYNC.DEFER_BLOCKING 0x0 ;  /* 0x0000000000007b1d */ /* 0x000fe20000010000 */
[C---:B------:R-:W-:Y:S01]  /*4980*/  FSETP.GEU.AND P2, PT, |R68|.reuse, 1.175494350822287508e-38, PT ;  /* 0x008000004400780b */ /* 0x040fe20003f4e200 */
[----:B------:R-:W-:Y:S01]  /*4990*/  @P3 FMUL R68, R68, 0.25 ;  /* 0x3e80000044443820 */ /* 0x000fe20000400000 */
[----:B------:R-:W-:Y:S01]  /*49a0*/  LOP3.LUT R21, R20, 0x18, RZ, 0xc0, !PT ;  /* 0x0000001814157812 */ /* 0x000fe200078ec0ff */
[----:B------:R-:W-:Y:S01]  /*49b0*/  HFMA2 R28, -RZ, RZ, 1.443359375, -0.2030029296875 ;  /* 0x3dc6b27fff1c7431 */ /* 0x000fe200000001ff */
[----:B------:R-:W-:Y:S01]  /*49c0*/  LOP3.LUT R22, R3, 0xff800000, RZ, 0xc0, !PT ;  /* 0xff80000003167812 */ /* 0x000fe200078ec0ff */
[----:B------:R-:W0:Y:S01]  /*49d0*/  LDCU.64 UR4, c[0x0][0x3e0] ;  /* 0x00007c00ff0477ac */ /* 0x000e220008000a00 */
[----:B------:R-:W-:Y:S01]  /*49e0*/  LOP3.LUT R3, R21, 0x1f, R0, 0xf8, !PT ;  /* 0x0000001f15037812 */ /* 0x000fe200078ef800 */
[----:B------:R-:W1:Y:S01]  /*49f0*/  LDC.64 R48, c[0x0][0x398] ;  /* 0x0000e600ff307b82 */ /* 0x000e620000000a00 */
[----:B------:R-:W-:Y:S02]  /*4a00*/  IADD3 R23, PT, PT, R35, -R22, RZ ;  /* 0x8000001623177210 */ /* 0x000fe40007ffe0ff */
[----:B------:R-:W-:-:S02]  /*4a10*/  LOP3.LUT R20, R0, 0x60, RZ, 0xc0, !PT ;  /* 0x0000006000147812 */ /* 0x000fc400078ec0ff */
[----:B------:R-:W-:Y:S01]  /*4a20*/  SHF.L.U32 R24, R3, 0x3, RZ ;  /* 0x0000000303187819 */ /* 0x000fe200000006ff */
[----:B------:R-:W-:Y:S01]  /*4a30*/  @!P2 FMUL R68, R68, 16777216 ;  /* 0x4b8000004444a820 */ /* 0x000fe20000400000 */
[----:B------:R-:W-:Y:S01]  /*4a40*/  FADD R23, R23, -1 ;  /* 0xbf80000017177421 */ /* 0x000fe20000000000 */
[----:B------:R-:W-:Y:S01]  /*4a50*/  IMAD R33, R20, 0x8, R25 ;  /* 0x0000000814217824 */ /* 0x000fe200078e0219 */
[----:B------:R-:W-:Y:S01]  /*4a60*/  LOP3.LUT R27, R24, 0xc0, RZ, 0xc0, !PT ;  /* 0x000000c0181b7812 */ /* 0x000fe200078ec0ff */
[----:B------:R-:W2:Y:S01]  /*4a70*/  MUFU.RCP R25, R68 ;  /* 0x0000004400197308 */ /* 0x000ea20000001000 */
[C---:B------:R-:W-:Y:S01]  /*4a80*/  FFMA.FTZ R24, R23.reuse, R28, -0.16845393180847167969 ;  /* 0xbe2c7f3017187423 */ /* 0x040fe2000001001c */
[----:B------:R-:W-:Y:S02]  /*4a90*/  FSEL R21, RZ, -23, P4 ;  /* 0xc1b80000ff157808 */ /* 0x000fe40002000000 */
[----:B------:R-:W-:Y:S01]  /*4aa0*/  I2FP.F32.S32 R22, R22 ;  /* 0x0000001600167245 */ /* 0x000fe20000201400 */
[C---:B------:R-:W-:Y:S01]  /*4ab0*/  FFMA.FTZ R24, R23.reuse, R24, 0.1716887056827545166 ;  /* 0x3e2fcf2a17187423 */ /* 0x040fe20000010018 */
[----:B------:R-:W3:Y:S02]  /*4ac0*/  @!P1 SYNCS.CCTL.IV [UR13+0x4000] ;  /* 0x00400000ff0099b1 */ /* 0x000ee4000800000d */
[----:B---3--:R-:W-:Y:S01]  /*4ad0*/  BAR.SYNC.DEFER_BLOCKING 0x0 ;  /* 0x0000000000007b1d */ /* 0x008fe20000010000 */
[----:B------:R-:W-:Y:S01]  /*4ae0*/  LOP3.LUT R26, R32, 0x30, RZ, 0xc0, !PT ;  /* 0x00000030201a7812 */ /* 0x000fe200078ec0ff */
[----:B------:R-:W-:Y:S01]  /*4af0*/  FFMA.FTZ R24, R23, R24, -0.17900948226451873779 ;  /* 0xbe374e4317187423 */ /* 0x000fe20000010018 */
[----:B------:R-:W-:Y:S01]  /*4b00*/  FFMA.FTZ R22, R22, 1.1920928955078125e-07, R21 ;  /* 0x3400000016167823 */ /* 0x000fe20000010015 */
[----:B0-----:R-:W-:Y:S01]  /*4b10*/  UIMAD UR4, UR12, UR4, URZ ;  /* 0x000000040c0472a4 */ /* 0x001fe2000f8e02ff */
[----:B------:R-:W-:Y:S01]  /*4b20*/  IADD3 R20, PT, PT, R27, UR13, R26 ;  /* 0x0000000d1b147c10 */ /* 0x000fe2000fffe01a */
[----:B------:R-:W-:-:S02]  /*4b30*/  FFMA.FTZ R24, R23, R24, 0.20512372255325317383 ;  /* 0x3e520bf417187423 */ /* 0x000fc40000010018 */
[----:B------:R-:W0:Y:S01]  /*4b40*/  LDC R21, c[0x0][0x3e8] ;  /* 0x0000fa00ff157b82 */ /* 0x000e220000000800 */
[----:B------:R-:W-:Y:S01]  /*4b50*/  LDTM.16dp32bit_t0_t15.x16 R4, tmem[UR15] ;  /* 0x0000000f000479ee */ /* 0x000fe20008a00000 */
[----:B------:R-:W3:Y:S01]  /*4b60*/  LDTM.16dp32bit_t16_t31.x16 R4, tmem[UR15+0x10] ;  /* 0x0000100f000479ee */ /* 0x000ee20008a20000 */
[----:B------:R-:W-:Y:S01]  /*4b70*/  USHF.L.U32 UR6, UR4, 0x1, URZ ;  /* 0x0000000104067899 */ /* 0x000fe200080006ff */
[----:B------:R-:W-:Y:S01]  /*4b80*/  FFMA.FTZ R24, R23, R24, -0.24046532809734344482 ;  /* 0xbe763c8b17187423 */ /* 0x000fe20000010018 */
[----:B------:R-:W-:-:S03]  /*4b90*/  SHF.L.U32 R3, R3, 0x4, RZ ;  /* 0x0000000403037819 */ /* 0x000fc600000006ff */
[----:B------:R-:W-:-:S04]  /*4ba0*/  FFMA.FTZ R24, R23, R24, 0.28857114911079406738 ;  /* 0x3e93bf9917187423 */ /* 0x000fc80000010018 */
[----:B------:R-:W-:-:S04]  /*4bb0*/  FFMA.FTZ R24, R23, R24, -0.36067417263984680176 ;  /* 0xbeb8aa4917187423 */ /* 0x000fc80000010018 */
[C---:B------:R-:W-:Y:S01]  /*4bc0*/  FFMA.FTZ R24, R23.reuse, R24, 0.48089820146560668945 ;  /* 0x3ef6384a17187423 */ /* 0x040fe20000010018 */
[----:B------:R-:W4:Y:S01]  /*4bd0*/  @!P1 SYNCS.CCTL.IV [UR13+0x4008] ;  /* 0x00400800ff0099b1 */ /* 0x000f22000800000d */
[----:B------:R-:W-:Y:S02]  /*4be0*/  NOP ;  /* 0x0000000000007918 */ /* 0x000fe40000000000 */
[----:B------:R-:W-:Y:S01]  /*4bf0*/  FFMA.FTZ R24, R23, R24, -0.72134751081466674805 ;  /* 0xbf38aa3b17187423 */ /* 0x000fe20000010018 */
[----:B------:R-:W-:-:S03]  /*4c00*/  ISETP.GE.U32.AND P1, PT, R35, 0x7f800000, PT ;  /* 0x7f8000002300780c */ /* 0x000fc60003f26070 */
[----:B------:R-:W-:Y:S01]  /*4c10*/  FMUL R24, R23, R24 ;  /* 0x0000001817187220 */ /* 0x000fe20000400000 */
[----:B---3--:R-:W-:Y:S01]  /*4c20*/  @P3 FMUL R5, R5, 0.25 ;  /* 0x3e80000005053820 */ /* 0x008fe20000400000 */
[----:B------:R-:W-:Y:S01]  /*4c30*/  @P3 FMUL R7, R7, 0.25 ;  /* 0x3e80000007073820 */ /* 0x000fe20000400000 */
        /* <DEDUP_REMOVED lines=14> */
[----:B------:R-:W-:Y:S01]  /*4d20*/  @!P2 FMUL R5, R5, 16777216 ;  /* 0x4b8000000505a820 */ /* 0x000fe20000400000 */
        /* <DEDUP_REMOVED lines=15> */
[C---:B--2---:R-:W-:Y:S01]  /*4e20*/  FMUL R26, R25.reuse, R5 ;  /* 0x00000005191a7220 */ /* 0x044fe20000400000 */
        /* <DEDUP_REMOVED lines=14> */
[----:B------:R-:W-:Y:S01]  /*4f10*/  FMUL R14, R25, R19 ;  /* 0x00000013190e7220 */ /* 0x000fe20000400000 */
[----:B------:R-:W-:Y:S01]  /*4f20*/  F2FP.F16.F32.PACK_AB R4, R5, R4 ;  /* 0x000000040504723e */ /* 0x000fe200000000ff */
[----:B------:R-:W-:Y:S01]  /*4f30*/  FMUL R24, R23, R24 ;  /* 0x0000001817187220 */ /* 0x000fe20000400000 */
[----:B------:R-:W-:-:S02]  /*4f40*/  F2FP.F16.F32.PACK_AB R5, R7, R8 ;  /* 0x000000080705723e */ /* 0x000fc400000000ff */
[----:B------:R-:W-:Y:S01]  /*4f50*/  F2FP.F16.F32.PACK_AB R6, R11, R6 ;  /* 0x000000060b06723e */ /* 0x000fe200000000ff */
[----:B------:R-:W-:Y:S01]  /*4f60*/  FFMA.FTZ R23, R23, 1.4426950216293334961, R24 ;  /* 0x3fb8aa3b17177823 */ /* 0x000fe20000010018 */
[----:B------:R-:W-:Y:S02]  /*4f70*/  F2FP.F16.F32.PACK_AB R7, R15, R16 ;  /* 0x000000100f07723e */ /* 0x000fe400000000ff */
[----:B------:R-:W-:Y:S01]  /*4f80*/  F2FP.F16.F32.PACK_AB R28, R27, R26 ;  /* 0x0000001a1b1c723e */ /* 0x000fe200000000ff */
[----:B------:R-:W-:Y:S01]  /*4f90*/  FADD R22, R22, R23 ;  /* 0x0000001716167221 */ /* 0x000fe20000000000 */
[----:B------:R-:W-:Y:S01]  /*4fa0*/  F2FP.F16.F32.PACK_AB R29, R10, R9 ;  /* 0x000000090a1d723e */ /* 0x000fe200000000ff */
[----:B----4-:R2:W-:Y:S01]  /*4fb0*/  STS.128 [R33], R4 ;  /* 0x0000000421007388 */ /* 0x0105e20000000c00 */
[----:B------:R-:W-:Y:S02]  /*4fc0*/  F2FP.F16.F32.PACK_AB R30, R12, R13 ;  /* 0x0000000d0c1e723e */ /* 0x000fe400000000ff */
[----:B------:R-:W-:-:S02]  /*4fd0*/  F2FP.F16.F32.PACK_AB R31, R14, R17 ;  /* 0x000000110e1f723e */ /* 0x000fc400000000ff */
[----:B------:R-:W-:Y:S02]  /*4fe0*/  SHF.R.U32.HI R8, RZ, 0x6, R0 ;  /* 0x00000006ff087819 */ /* 0x000fe40000011600 */
[----:B------:R-:W-:Y:S01]  /*4ff0*/  LOP3.LUT R9, R32, 0x7f0, RZ, 0xc0, !PT ;  /* 0x000007f020097812 */ /* 0x000fe200078ec0ff */
[----:B------:R3:W-:Y:S01]  /*5000*/  STS.128 [R33+0x400], R28 ;  /* 0x0004001c21007388 */ /* 0x0007e20000000c00 */
[----:B------:R-:W-:Y:S01]  /*5010*/  SGXT.U32 R8, R8, 0x1 ;  /* 0x000000010808781a */ /* 0x000fe20000000000 */
[----:B------:R-:W-:Y:S01]  /*5020*/  BAR.SYNC.DEFER_BLOCKING 0x0 ;  /* 0x0000000000007b1d */ /* 0x000fe20000010000 */
[----:B------:R-:W-:-:S03]  /*5030*/  FSETP.NEU.AND P2, PT, R35, RZ, PT ;  /* 0x000000ff2300720b */ /* 0x000fc60003f4d000 */
[----:B0-----:R-:W-:Y:S01]  /*5040*/  IMAD R8, R8, R21, RZ ;  /* 0x0000001508087224 */ /* 0x001fe200078e02ff */
[----:B------:R-:W-:Y:S01]  /*5050*/  LOP3.LUT R0, R0, 0x7f, RZ, 0xc0, !PT ;  /* 0x0000007f00007812 */ /* 0x000fe200078ec0ff */
[----:B--2---:R-:W-:Y:S01]  /*5060*/  IMAD R4, R2, UR5, RZ ;  /* 0x0000000502047c24 */ /* 0x004fe2000f8e02ff */
[----:B------:R-:W-:Y:S01]  /*5070*/  UIMAD.WIDE UR4, UR4, 0x2, URZ ;  /* 0x00000002040478a5 */ /* 0x000fe2000f8e02ff */
[----:B------:R-:W-:Y:S02]  /*5080*/  @P1 MOV R6, 0x7f800000 ;  /* 0x7f80000000061802 */ /* 0x000fe40000000f00 */
[C---:B------:R-:W-:Y:S02]  /*5090*/  LEA R10, R21.reuse, R8, 0x1 ;  /* 0x00000008150a7211 */ /* 0x040fe400078e08ff */
[C---:B------:R-:W-:Y:S01]  /*50a0*/  SHF.L.U32 R5, R4.reuse, 0x1, RZ ;  /* 0x0000000104057819 */ /* 0x040fe200000006ff */
[----:B------:R-:W-:Y:S01]  /*50b0*/  IMAD.HI R4, R4, 0x2, RZ ;  /* 0x0000000204047827 */ /* 0x000fe200078e02ff */
[----:B------:R-:W-:-:S03]  /*50c0*/  LEA R24, R21, R10, 0x1 ;  /* 0x0000000a15187211 */ /* 0x000fc600078e08ff */
[----:B------:R-:W-:Y:S01]  /*50d0*/  @P1 FFMA.FTZ R22, R35, R6, +INF ;  /* 0x7f80000023161423 */ /* 0x000fe20000010006 */
[----:B-1----:R-:W-:Y:S02]  /*50e0*/  IADD3 R45, P3, P4, R5, UR6, R48 ;  /* 0x00000006052d7c10 */ /* 0x002fe4000fc7e030 */
[C---:B------:R-:W-:Y:S01]  /*50f0*/  LEA R26, R21.reuse, R24, 0x1 ;  /* 0x00000018151a7211 */ /* 0x040fe200078e08ff */
[----:B------:R-:W0:Y:S01]  /*5100*/  LDCU UR4, c[0x0][0x3ec] ;  /* 0x00007d80ff0477ac */ /* 0x000e220008000800 */
[----:B------:R-:W-:Y:S02]  /*5110*/  IADD3.X R49, PT, PT, R4, UR5, R49, P3, P4 ;  /* 0x0000000504317c10 */ /* 0x000fe40009fe8431 */
[C---:B---3--:R-:W-:Y:S02]  /*5120*/  LEA R28, R21.reuse, R26, 0x1 ;  /* 0x0000001a151c7211 */ /* 0x048fe400078e08ff */
[----:B------:R-:W-:Y:S01]  /*5130*/  FSEL R22, R22, -INF , P2 ;  /* 0xff80000016167808 */ /* 0x000fe20001000000 */
[----:B------:R-:W1:Y:S02]  /*5140*/  LDS.128 R4, [R9+UR13] ;  /* 0x0000000d09047984 */ /* 0x000e640008000c00 */
[----:B------:R-:W-:Y:S01]  /*5150*/  IMAD R30, R21, 0x2, R28 ;  /* 0x00000002151e7824 */ /* 0x000fe200078e021c */
[-C--:B------:R-:W-:Y:S01]  /*5160*/  LEA R12, P1, R8, R45.reuse, 0x1 ;  /* 0x0000002d080c7211 */ /* 0x080fe200078208ff */
[----:B------:R-:W-:Y:S01]  /*5170*/  FFMA R47, R22, 0.69314718246459960938, R39 ;  /* 0x3f317218162f7823 */ /* 0x000fe20000000027 */
[----:B------:R-:W-:-:S02]  /*5180*/  LEA R14, P2, R10, R45, 0x1 ;  /* 0x0000002d0a0e7211 */ /* 0x000fc400078408ff */
[-C--:B------:R-:W-:Y:S02]  /*5190*/  LEA.HI.X.SX32 R13, R8, R49.reuse, 0x1, P1 ;  /* 0x00000031080d7211 */ /* 0x080fe400008f0eff */
[----:B------:R-:W-:Y:S02]  /*51a0*/  LEA.HI.X.SX32 R15, R10, R49, 0x1, P2 ;  /* 0x000000310a0f7211 */ /* 0x000fe400010f0eff */
[C---:B------:R-:W-:Y:S01]  /*51b0*/  LEA R32, R21.reuse, R30, 0x1 ;  /* 0x0000001e15207211 */ /* 0x040fe200078e08ff */
[----:B------:R-:W2:Y:S01]  /*51c0*/  LDS.128 R8, [R9+UR13+0x800] ;  /* 0x0008000d09087984 */ /* 0x000ea20008000c00 */
[-C--:B------:R-:W-:Y:S01]  /*51d0*/  LEA R16, P1, R24, R45.reuse, 0x1 ;  /* 0x0000002d18107211 */ /* 0x080fe200078208ff */
[----:B0-----:R-:W-:Y:S01]  /*51e0*/  UIMAD UR4, UR12, UR4, URZ ;  /* 0x000000040c0472a4 */ /* 0x001fe2000f8e02ff */
[C---:B------:R-:W-:Y:S02]  /*51f0*/  LEA R34, R21.reuse, R32, 0x1 ;  /* 0x0000002015227211 */ /* 0x040fe400078e08ff */
[----:B------:R-:W-:Y:S01]  /*5200*/  LEA R18, P3, R26, R45, 0x1 ;  /* 0x0000002d1a127211 */ /* 0x000fe200078608ff */
[----:B------:R-:W-:Y:S01]  /*5210*/  USHF.L.U32 UR6, UR4, 0x2, URZ ;  /* 0x0000000204067899 */ /* 0x000fe200080006ff */
[----:B------:R-:W-:Y:S01]  /*5220*/  LEA R36, R21, R34, 0x1 ;  /* 0x0000002215247211 */ /* 0x000fe200078e08ff */
[----:B------:R-:W-:Y:S01]  /*5230*/  UIMAD.WIDE UR4, UR4, 0x4, URZ ;  /* 0x00000004040478a5 */ /* 0x000fe2000f8e02ff */
[----:B------:R-:W-:-:S02]  /*5240*/  LEA.HI.X.SX32 R17, R24, R49, 0x1, P1 ;  /* 0x0000003118117211 */ /* 0x000fc400008f0eff */
[C---:B------:R-:W-:Y:S02]  /*5250*/  LEA R38, R21.reuse, R36, 0x1 ;  /* 0x0000002415267211 */ /* 0x040fe400078e08ff */
[----:B------:R-:W-:Y:S02]  /*5260*/  LEA R22, P1, R28, R45, 0x1 ;  /* 0x0000002d1c167211 */ /* 0x000fe400078208ff */
[C---:B------:R-:W-:Y:S02]  /*5270*/  LEA R40, R21.reuse, R38, 0x1 ;  /* 0x0000002615287211 */ /* 0x040fe400078e08ff */
[----:B------:R-:W-:Y:S02]  /*5280*/  LEA.HI.X.SX32 R19, R26, R49, 0x1, P3 ;  /* 0x000000311a137211 */ /* 0x000fe400018f0eff */
[----:B------:R-:W-:Y:S02]  /*5290*/  LEA R42, R21, R40, 0x1 ;  /* 0x00000028152a7211 */ /* 0x000fe400078e08ff */
[----:B------:R-:W-:-:S02]  /*52a0*/  LEA R24, P2, R30, R45, 0x1 ;  /* 0x0000002d1e187211 */ /* 0x000fc400078408ff */
[----:B------:R-:W-:Y:S01]  /*52b0*/  LEA R26, P3, R32, R45, 0x1 ;  /* 0x0000002d201a7211 */ /* 0x000fe200078608ff */
[C---:B------:R-:W-:Y:S01]  /*52c0*/  IMAD R44, R21.reuse, 0x2, R42 ;  /* 0x00000002152c7824 */ /* 0x040fe200078e022a */
[-C--:B------:R-:W-:Y:S02]  /*52d0*/  LEA.HI.X.SX32 R23, R28, R49.reuse, 0x1, P1 ;  /* 0x000000311c177211 */ /* 0x080fe400008f0eff */
[----:B------:R-:W-:Y:S02]  /*52e0*/  LEA.HI.X.SX32 R25, R30, R49, 0x1, P2 ;  /* 0x000000311e197211 */ /* 0x000fe400010f0eff */
[----:B------:R-:W-:Y:S01]  /*52f0*/  LEA R28, P1, R34, R45, 0x1 ;  /* 0x0000002d221c7211 */ /* 0x000fe200078208ff */
[----:B-1----:R0:W-:Y:S01]  /*5300*/  STG.E.U16 desc[UR28][R12.64], R4 ;  /* 0x000000040c007986 */ /* 0x0021e2000c10151c */
[----:B------:R-:W-:Y:S02]  /*5310*/  LEA R46, R21, R44, 0x1 ;  /* 0x0000002c152e7211 */ /* 0x000fe400078e08ff */
[----:B------:R-:W-:-:S02]  /*5320*/  PRMT R50, R4, 0x7632, R50 ;  /* 0x0000763204327816 */ /* 0x000fc40000000032 */
[----:B------:R-:W-:Y:S02]  /*5330*/  LEA.HI.X.SX32 R27, R32, R49, 0x1, P3 ;  /* 0x00000031201b7211 */ /* 0x000fe400018f0eff */
[-C--:B------:R-:W-:Y:S01]  /*5340*/  LEA R30, P2, R36, R45.reuse, 0x1 ;  /* 0x0000002d241e7211 */ /* 0x080fe200078408ff */
[----:B------:R1:W-:Y:S01]  /*5350*/  STG.E.U16 desc[UR28][R14.64], R50 ;  /* 0x000000320e007986 */ /* 0x0003e2000c10151c */
[----:B------:R-:W-:Y:S02]  /*5360*/  LEA R32, P3, R38, R45, 0x1 ;  /* 0x0000002d26207211 */ /* 0x000fe400078608ff */
[----:B------:R-:W-:Y:S01]  /*5370*/  LEA.HI.X.SX32 R29, R34, R49, 0x1, P1 ;  /* 0x00000031221d7211 */ /* 0x000fe200008f0eff */
[----:B------:R3:W-:Y:S01]  /*5380*/  STG.E.U16 desc[UR28][R16.64], R5 ;  /* 0x0000000510007986 */ /* 0x0007e2000c10151c */
[----:B------:R-:W-:Y:S02]  /*5390*/  LEA R48, R21, R46, 0x1 ;  /* 0x0000002e15307211 */ /* 0x000fe400078e08ff */
[----:B0-----:R-:W-:-:S02]  /*53a0*/  PRMT R13, R5, 0x7632, R13 ;  /* 0x00007632050d7816 */ /* 0x001fc4000000000d */
[----:B------:R-:W-:Y:S02]  /*53b0*/  LEA.HI.X.SX32 R31, R36, R49, 0x1, P2 ;  /* 0x00000031241f7211 */ /* 0x000fe400010f0eff */
[----:B------:R-:W-:Y:S01]  /*53c0*/  LEA R34, P1, R40, R45, 0x1 ;  /* 0x0000002d28227211 */ /* 0x000fe200078208ff */
[----:B------:R2:W-:Y:S01]  /*53d0*/  STG.E.U16 desc[UR28][R18.64], R13 ;  /* 0x0000000d12007986 */ /* 0x0005e2000c10151c */
[----:B------:R-:W-:Y:S02]  /*53e0*/  LEA.HI.X.SX32 R33, R38, R49, 0x1, P3 ;  /* 0x0000003126217211 */ /* 0x000fe400018f0eff */
[-C--:B------:R-:W-:Y:S01]  /*53f0*/  LEA R36, P2, R42, R45.reuse, 0x1 ;  /* 0x0000002d2a247211 */ /* 0x080fe200078408ff */
[----:B------:R-:W-:Y:S01]  /*5400*/  STG.E.U16 desc[UR28][R22.64], R6 ;  /* 0x0000000616007986 */ /* 0x000fe2000c10151c */
[----:B-1----:R-:W-:Y:S02]  /*5410*/  PRMT R15, R6, 0x7632, R15 ;  /* 0x00007632060f7816 */ /* 0x002fe4000000000f */
[----:B------:R-:W-:-:S02]  /*5420*/  LEA R38, P3, R44, R45, 0x1 ;  /* 0x0000002d2c267211 */ /* 0x000fc400078608ff */
[----:B------:R-:W-:Y:S01]  /*5430*/  LEA R21, R21, R48, 0x1 ;  /* 0x0000003015157211 */ /* 0x000fe200078e08ff */
[----:B------:R-:W-:Y:S01]  /*5440*/  STG.E.U16 desc[UR28][R24.64], R15 ;  /* 0x0000000f18007986 */ /* 0x000fe2000c10151c */
[----:B---3--:R-:W-:Y:S02]  /*5450*/  PRMT R17, R7, 0x7632, R17 ;  /* 0x0000763207117816 */ /* 0x008fe40000000011 */
[-C--:B------:R-:W-:Y:S01]  /*5460*/  LEA.HI.X.SX32 R35, R40, R49.reuse, 0x1, P1 ;  /* 0x0000003128237211 */ /* 0x080fe200008f0eff */
[----:B------:R0:W-:Y:S01]  /*5470*/  STG.E.U16 desc[UR28][R26.64], R7 ;  /* 0x000000071a007986 */ /* 0x0001e2000c10151c */
[----:B------:R-:W-:Y:S02]  /*5480*/  LEA.HI.X.SX32 R37, R42, R49, 0x1, P2 ;  /* 0x000000312a257211 */ /* 0x000fe400010f0eff */
[----:B------:R-:W-:Y:S01]  /*5490*/  LEA R40, P1, R46, R45, 0x1 ;  /* 0x0000002d2e287211 */ /* 0x000fe200078208ff */
[----:B------:R-:W-:Y:S01]  /*54a0*/  STG.E.U16 desc[UR28][R28.64], R17 ;  /* 0x000000111c007986 */ /* 0x000fe2000c10151c */
[----:B--2---:R-:W-:-:S02]  /*54b0*/  PRMT R19, R8, 0x7632, R19 ;  /* 0x0000763208137816 */ /* 0x004fc40000000013 */
[----:B------:R-:W-:Y:S01]  /*54c0*/  LEA.HI.X.SX32 R39, R44, R49, 0x1, P3 ;  /* 0x000000312c277211 */ /* 0x000fe200018f0eff */
[----:B------:R-:W-:Y:S01]  /*54d0*/  STG.E.U16 desc[UR28][R30.64], R8 ;  /* 0x000000081e007986 */ /* 0x000fe2000c10151c */
[-C--:B------:R-:W-:Y:S02]  /*54e0*/  LEA R42, P2, R48, R45.reuse, 0x1 ;  /* 0x0000002d302a7211 */ /* 0x080fe400078408ff */
[----:B------:R-:W-:Y:S01]  /*54f0*/  LEA R44, P3, R21, R45, 0x1 ;  /* 0x0000002d152c7211 */ /* 0x000fe200078608ff */
[----:B------:R-:W-:Y:S01]  /*5500*/  STG.E.U16 desc[UR28][R32.64], R19 ;  /* 0x0000001320007986 */ /* 0x000fe2000c10151c */
[----:B------:R-:W-:Y:S01]  /*5510*/  PRMT R5, R9, 0x7632, R5 ;  /* 0x0000763209057816 */ /* 0x000fe20000000005 */
[----:B0-----:R-:W0:Y:S01]  /*5520*/  LDC.64 R6, c[0x0][0x3a0] ;  /* 0x0000e800ff067b82 */ /* 0x001e220000000a00 */
[----:B------:R-:W-:Y:S01]  /*5530*/  LEA.HI.X.SX32 R41, R46, R49, 0x1, P1 ;  /* 0x000000312e297211 */ /* 0x000fe200008f0eff */
[----:B------:R-:W-:Y:S01]  /*5540*/  STG.E.U16 desc[UR28][R34.64], R9 ;  /* 0x0000000922007986 */ /* 0x000fe2000c10151c */
[----:B------:R-:W-:-:S02]  /*5550*/  PRMT R12, R10, 0x7632, R12 ;  /* 0x000076320a0c7816 */ /* 0x000fc4000000000c */
[-C--:B------:R-:W-:Y:S01]  /*5560*/  LEA.HI.X.SX32 R43, R48, R49.reuse, 0x1, P2 ;  /* 0x00000031302b7211 */ /* 0x080fe200010f0eff */
[----:B------:R-:W-:Y:S01]  /*5570*/  STG.E.U16 desc[UR28][R36.64], R5 ;  /* 0x0000000524007986 */ /* 0x000fe2000c10151c */
[----:B------:R-:W-:Y:S02]  /*5580*/  LEA.HI.X.SX32 R45, R21, R49, 0x1, P3 ;  /* 0x00000031152d7211 */ /* 0x000fe400018f0eff */
[----:B------:R-:W-:Y:S01]  /*5590*/  PRMT R22, R11, 0x7632, R22 ;  /* 0x000076320b167816 */ /* 0x000fe20000000016 */
[----:B------:R-:W-:Y:S01]  /*55a0*/  STG.E.U16 desc[UR28][R38.64], R10 ;  /* 0x0000000a26007986 */ /* 0x000fe2000c10151c */
[----:B------:R-:W-:Y:S02]  /*55b0*/  LOP3.LUT R4, R3, 0xf0, RZ, 0xc0, !PT ;  /* 0x000000f003047812 */ /* 0x000fe400078ec0ff */
[----:B------:R-:W-:Y:S01]  /*55c0*/  ISETP.GE.U32.AND P1, PT, R0, 0x40, PT ;  /* 0x000000400000780c */ /* 0x000fe20003f26070 */
[----:B------:R-:W-:Y:S01]  /*55d0*/  STG.E.U16 desc[UR28][R40.64], R12 ;  /* 0x0000000c28007986 */ /* 0x000fe2000c10151c */
[C---:B------:R-:W-:Y:S01]  /*55e0*/  SHF.L.U32 R3, R2.reuse, 0x2, RZ ;  /* 0x0000000202037819 */ /* 0x040fe200000006ff */
[----:B------:R-:W-:-:S02]  /*55f0*/  IMAD.HI R0, R2, 0x4, RZ ;  /* 0x0000000402007827 */ /* 0x000fc400078e02ff */
[----:B------:R-:W-:Y:S04]  /*5600*/  STG.E.U16 desc[UR28][R42.64], R11 ;  /* 0x0000000b2a007986 */ /* 0x000fe8000c10151c */
[----:B------:R-:W-:Y:S01]  /*5610*/  STG.E.U16 desc[UR28][R44.64], R22 ;  /* 0x000000162c007986 */ /* 0x000fe2000c10151c */
[----:B------:R-:W-:Y:S01]  /*5620*/  BAR.SYNC.DEFER_BLOCKING 0x0 ;  /* 0x0000000000007b1d */ /* 0x000fe20000010000 */
[----:B0-----:R-:W-:-:S04]  /*5630*/  IADD3 R2, P2, P3, R3, UR6, R6 ;  /* 0x0000000603027c10 */ /* 0x001fc8000fb5e006 */
[----:B------:R-:W-:Y:S01]  /*5640*/  IADD3.X R3, PT, PT, R0, UR5, R7, P2, P3 ;  /* 0x0000000500037c10 */ /* 0x000fe200097e6407 */
[----:B------:R-:W-:Y:S02]  /*5650*/  STSM.16.M88 [R20], R47 ;  /* 0x0000002f14007844 */ /* 0x000fe40000000000 */
[----:B------:R-:W-:Y:S06]  /*5660*/  BAR.SYNC.DEFER_BLOCKING 0x0 ;  /* 0x0000000000007b1d */ /* 0x000fec0000010000 */
[----:B------:R-:W0:Y:S04]  /*5670*/  LDSM.16.M88 R5, [R4+UR13] ;  /* 0x0000000d0405783b */ /* 0x000e280008000000 */
[----:B0-----:R0:W-:Y:S01]  /*5680*/  @!P1 STG.E desc[UR28][R2.64], R5 ;  /* 0x0000000502009986 */ /* 0x0011e2000c10191c */
[----:B------:R-:W-:Y:S06]  /*5690*/  BAR.SYNC.DEFER_BLOCKING 0x0 ;  /* 0x0000000000007b1d */ /* 0x000fec0000010000 */
[----:B------:R-:W-:Y:S05]  /*56a0*/  @P0 BRA `(.L_x_20) ;  /* 0x0000000000a00947 */ /* 0x000fea0003800000 */
[----:B------:R-:W1:Y:S01]  /*56b0*/  S2UR UR5, SR_CgaCtaId ;  /* 0x00000000000579c3 */ /* 0x000e620000008800 */
[----:B------:R-:W-:Y:S01]  /*56c0*/  NOP ;  /* 0x0000000000007918 */ /* 0x000fe20000000000 */
[----:B------:R-:W-:Y:S01]  /*56d0*/  UMOV UR4, 0x50 ;  /* 0x0000005000047882 */ /* 0x000fe20000000000 */
[----:B------:R-:W-:Y:S01]  /*56e0*/  MOV R0, UR14 ;  /* 0x0000000e00007c02 */ /* 0x000fe20008000f00 */
[----:B0-----:R-:W-:Y:S01]  /*56f0*/  IMAD.MOV.U32 R3, RZ, RZ, 0x3 ;  /* 0x00000003ff037424 */ /* 0x001fe200078e00ff */
[----:B------:R-:W-:Y:S02]  /*5700*/  MOV R7, 0x1 ;  /* 0x0000000100077802 */ /* 0x000fe40000000f00 */
[----:B------:R-:W-:-:S04]  /*5710*/  LOP3.LUT R0, R0, 0xffff, RZ, 0xc0, !PT ;  /* 0x0000ffff00007812 */ /* 0x000fc800078ec0ff */
[----:B------:R-:W-:-:S04]  /*5720*/  SHF.R.U32.HI R0, RZ, 0x5, R0 ;  /* 0x00000005ff007819 */ /* 0x000fc80000011600 */
[----:B------:R-:W-:Y:S02]  /*5730*/  IADD3 R2, PT, PT, R0, 0x10, RZ ;  /* 0x0000001000027810 */ /* 0x000fe40007ffe0ff */
[----:B------:R-:W-:Y:S01]  /*5740*/  SHF.L.U32 R0, R3, R0, RZ ;  /* 0x0000000003007219 */ /* 0x000fe200000006ff */
[----:B-1----:R-:W-:Y:S01]  /*5750*/  ULEA UR6, UR5, UR4, 0x18 ;  /* 0x0000000405067291 */ /* 0x002fe2000f8ec0ff */
[----:B------:R-:W-:-:S04]  /*5760*/  SHF.L.U32 R3, R7, R2, RZ ;  /* 0x0000000207037219 */ /* 0x000fc800000006ff */
[----:B------:R-:W-:-:S04]  /*5770*/  LOP3.LUT R0, R3, R0, RZ, 0xfc, !PT ;  /* 0x0000000003007212 */ /* 0x000fc800078efcff */
[----:B------:R-:W0:Y:S01]  /*5780*/  LDS R5, [UR6] ;  /* 0x00000006ff057984 */ /* 0x000e220008000800 */
[C---:B------:R-:W-:Y:S02]  /*5790*/  LOP3.LUT R2, R0.reuse, 0xffff, RZ, 0xc0, !PT ;  /* 0x0000ffff00027812 */ /* 0x040fe400078ec0ff */
[----:B0-----:R-:W-:-:S04]  /*57a0*/  LOP3.LUT R3, R0, 0xffff, R5, 0x80, !PT ;  /* 0x0000ffff00037812 */ /* 0x001fc800078e8005 */
[----:B------:R-:W-:-:S13]  /*57b0*/  ISETP.NE.AND P0, PT, R3, R2, PT ;  /* 0x000000020300720c */ /* 0x000fda0003f05270 */
[----:B------:R-:W-:Y:S05]  /*57c0*/  @P0 BRA `(.L_x_21) ;  /* 0x0000000000500947 */ /* 0x000fea0003800000 */
[----:B------:R-:W-:Y:S02]  /*57d0*/  SHF.R.U32.HI R5, RZ, 0x10, R5 ;  /* 0x00000010ff057819 */ /* 0x000fe40000011605 */
[----:B------:R-:W-:-:S04]  /*57e0*/  SHF.R.U32.HI R2, RZ, 0x10, R0 ;  /* 0x00000010ff027819 */ /* 0x000fc80000011600 */
[----:B------:R-:W-:-:S04]  /*57f0*/  LOP3.LUT R5, R5, R2, RZ, 0xc0, !PT ;  /* 0x0000000205057212 */ /* 0x000fc800078ec0ff */
[----:B------:R-:W-:-:S13]  /*5800*/  ISETP.NE.AND P0, PT, R5, R2, PT ;  /* 0x000000020500720c */ /* 0x000fda0003f05270 */
[----:B------:R-:W-:Y:S05]  /*5810*/  @P0 BRA `(.L_x_22) ;  /* 0x0000000000300947 */ /* 0x000fea0003800000 */
[----:B------:R-:W-:Y:S01]  /*5820*/  R2UR UR4, R0 ;  /* 0x00000000000472ca */ /* 0x000fe200000e0000 */
[----:B------:R-:W-:Y:S01]  /*5830*/  VOTEU.ANY UR5, UPT, PT ;  /* 0x0000000000057886 */ /* 0x000fe200038e0100 */
[----:B------:R-:W0:Y:S01]  /*5840*/  S2R R0, SR_LANEID ;  /* 0x0000000000007919 */ /* 0x000e220000000000 */
[----:B------:R-:W-:-:S10]  /*5850*/  UFLO.U32 UR5, UR5 ;  /* 0x00000005000572bd */ /* 0x000fd400080e0000 */
[----:B------:R-:W-:-:S06]  /*5860*/  ULOP3.LUT UR4, URZ, UR4, URZ, 0x33, !UPT ;  /* 0x00000004ff047292 */ /* 0x000fcc000f8e33ff */
[----:B------:R-:W-:-:S04]  /*5870*/  MOV R2, UR4 ;  /* 0x0000000400027c02 */ /* 0x000fc80008000f00 */
[----:B------:R-:W1:Y:S02]  /*5880*/  REDUX UR7, R2 ;  /* 0x00000000020773c4 */ /* 0x000e640000000000 */
[----:B------:R2:W-:Y:S01]  /*5890*/  UTCATOMSWS.AND URZ, UR4 ;  /* 0x0000000400ff79e3 */ /* 0x0005e20008000000 */
[----:B0-----:R-:W-:Y:S02]  /*58a0*/  ISETP.EQ.U32.AND P0, PT, R0, UR5, PT ;  /* 0x0000000500007c0c */ /* 0x001fe4000bf02070 */
[----:B-1----:R-:W-:-:S11]  /*58b0*/  MOV R0, UR7 ;  /* 0x0000000700007c02 */ /* 0x002fd60008000f00 */
[----:B------:R2:W-:Y:S01]  /*58c0*/  @P0 ATOMS.AND RZ, [UR6], R0 ;  /* 0x00000000ffff098c */ /* 0x0005e2000a800006 */
[----:B------:R-:W-:Y:S05]  /*58d0*/  BRA `(.L_x_20) ;  /* 0x0000000000147947 */ /* 0x000fea0003800000 */
.L_x_22:
[----:B------:R-:W-:-:S07]  /*58e0*/  MOV R2, 0x5900 ;  /* 0x0000590000027802 */ /* 0x000fce0000000f00 */
[----:B------:R-:W-:Y:S05]  /*58f0*/  CALL.REL.NOINC `($__internal_0_$__cuda_sm10x_tcgen05_guardrail_trap_col_being_dealloced_not_returned_by_alloc) ;  /* 0x0000000000447944 */ /* 0x000fea0003c00000 */
[----:B------:R-:W-:Y:S05]  /*5900*/  BRA `(.L_x_20) ;  /* 0x0000000000087947 */ /* 0x000fea0003800000 */
.L_x_21:
[----:B------:R-:W-:-:S07]  /*5910*/  MOV R2, 0x5930 ;  /* 0x0000593000027802 */ /* 0x000fce0000000f00 */
[----:B------:R-:W-:Y:S05]  /*5920*/  CALL.REL.NOINC `($__internal_2_$__cuda_sm10x_tcgen05_guardrail_trap_unallocated_columns_being_dealloced) ;  /* 0x0000000000507944 */ /* 0x000fea0003c00000 */
.L_x_20:
[----:B------:R-:W-:Y:S01]  /*5930*/  NOP ;  /* 0x0000000000007918 */ /* 0x000fe20000000000 */
[----:B--2---:R-:W-:Y:S05]  /*5940*/  EXIT ;  /* 0x000000000000794d */ /* 0x004fea0003800000 */
.L_x_8:
[----:B------:R-:W1:Y:S02]  /*5950*/  SYNCS.PHASECHK.TRANS64.TRYWAIT P4, [UR13+0x2000], RZ ;  /* 0x002000ffff0075a7 */ /* 0x000e64000808110d */
[----:B-1----:R-:W-:Y:S05]  /*5960*/  @!P4 BRA `(.L_x_8) ;  /* 0xfffffffc00f8c947 */ /* 0x002fea000383ffff */
[----:B------:R-:W-:Y:S05]  /*5970*/  BRA `(.L_x_7) ;  /* 0xffffffbc00107947 */ /* 0x000fea000383ffff */
.L_x_14:
[----:B------:R-:W1:Y:S02]  /*5980*/  SYNCS.PHASECHK.TRANS64.TRYWAIT P2, [UR13+0x4010], RZ ;  /* 0x004010ffff0075a7 */ /* 0x000e64000804110d */
[----:B-1----:R-:W-:Y:S05]  /*5990*/  @!P2 BRA `(.L_x_14) ;  /* 0xfffffffc00f8a947 */ /* 0x002fea000383ffff */
[----:B------:R-:W-:Y:S05]  /*59a0*/  BRA `(.L_x_23) ;  /* 0xffffffd8009c7947 */ /* 0x000fea000383ffff */
.L_x_15:
[----:B------:R-:W2:Y:S02]  /*59b0*/  SYNCS.PHASECHK.TRANS64.TRYWAIT P2, [UR17], R109 ;  /* 0x0000006dff0075a7 */ /* 0x000ea40008041111 */
[----:B--2---:R-:W-:Y:S05]  /*59c0*/  @!P2 BRA `(.L_x_15) ;  /* 0xfffffffc00f8a947 */ /* 0x004fea000383ffff */
[----:B------:R-:W-:Y:S05]  /*59d0*/  BRA `(.L_x_24) ;  /* 0xffffffe4007c7947 */ /* 0x000fea000383ffff */
.L_x_19:
[----:B------:R-:W0:Y:S02]  /*59e0*/  SYNCS.PHASECHK.TRANS64.TRYWAIT P2, [UR17], R4 ;  /* 0x00000004ff0075a7 */ /* 0x000e240008041111 */
[----:B0-----:R-:W-:Y:S05]  /*59f0*/  @!P2 BRA `(.L_x_19) ;  /* 0xfffffffc00f8a947 */ /* 0x001fea000383ffff */
[----:B------:R-:W-:Y:S05]  /*5a00*/  BRA `(.L_x_18) ;  /* 0xffffffec00d87947 */ /* 0x000fea000383ffff */
        .weak           $__internal_0_$__cuda_sm10x_tcgen05_guardrail_trap_col_being_dealloced_not_returned_by_alloc
        .type           $__internal_0_$__cuda_sm10x_tcgen05_guardrail_trap_col_being_dealloced_not_returned_by_alloc,@function
        .size           $__internal_0_$__cuda_sm10x_tcgen05_guardrail_trap_col_being_dealloced_not_returned_by_alloc,($__internal_1_$__cuda_sm10x_tcgen05_guardrail_trap_phase_invalid_during_alloc - $__internal_0_$__cuda_sm10x_tcgen05_guardrail_trap_col_being_dealloced_not_returned_by_alloc)
$__internal_0_$__cuda_sm10x_tcgen05_guardrail_trap_col_being_dealloced_not_returned_by_alloc:
[----:B------:R-:W-:Y:S05]  /*5a10*/  BPT.TRAP 0x1 ;  /* 0x000000040000795c */ /* 0x000fea0000300000 */
[----:B------:R-:W-:-:S04]  /*5a20*/  HFMA2 R3, -RZ, RZ, 0, 0 ;  /* 0x00000000ff037431 */ /* 0x000fc800000001ff */
[----:B------:R-:W-:Y:S05]  /*5a30*/  RET.REL.NODEC R2 `(attn_fwd) ;  /* 0xffffffa402707950 */ /* 0x000fea0003c3ffff */
        .weak           $__internal_1_$__cuda_sm10x_tcgen05_guardrail_trap_phase_invalid_during_alloc
        .type           $__internal_1_$__cuda_sm10x_tcgen05_guardrail_trap_phase_invalid_during_alloc,@function
        .size           $__internal_1_$__cuda_sm10x_tcgen05_guardrail_trap_phase_invalid_during_alloc,($__internal_2_$__cuda_sm10x_tcgen05_guardrail_trap_unallocated_columns_being_dealloced - $__internal_1_$__cuda_sm10x_tcgen05_guardrail_trap_phase_invalid_during_alloc)
$__internal_1_$__cuda_sm10x_tcgen05_guardrail_trap_phase_invalid_during_alloc:
[----:B------:R-:W-:Y:S05]  /*5a40*/  BPT.TRAP 0x1 ;  /* 0x000000040000795c */ /* 0x000fea0000300000 */
[----:B------:R-:W-:-:S04]  /*5a50*/  MOV R3, 0x0 ;  /* 0x0000000000037802 */ /* 0x000fc80000000f00 */
[----:B------:R-:W-:Y:S05]  /*5a60*/  RET.REL.NODEC R2 `(attn_fwd) ;  /* 0xffffffa402647950 */ /* 0x000fea0003c3ffff */
        .weak           $__internal_2_$__cuda_sm10x_tcgen05_guardrail_trap_unallocated_columns_being_dealloced
        .type           $__internal_2_$__cuda_sm10x_tcgen05_guardrail_trap_unallocated_columns_being_dealloced,@function
        .size           $__internal_2_$__cuda_sm10x_tcgen05_guardrail_trap_unallocated_columns_being_dealloced,(.L_x_28 - $__internal_2_$__cuda_sm10x_tcgen05_guardrail_trap_unallocated_columns_being_dealloced)
$__internal_2_$__cuda_sm10x_tcgen05_guardrail_trap_unallocated_columns_being_dealloced:
[----:B------:R-:W-:Y:S05]  /*5a70*/  BPT.TRAP 0x1 ;  /* 0x000000040000795c */ /* 0x000fea0000300000 */
[----:B------:R-:W-:-:S04]  /*5a80*/  HFMA2 R3, -RZ, RZ, 0, 0 ;  /* 0x00000000ff037431 */ /* 0x000fc800000001ff */
[----:B------:R-:W-:Y:S05]  /*5a90*/  RET.REL.NODEC R2 `(attn_fwd) ;  /* 0xffffffa402587950 */ /* 0x000fea0003c3ffff */
.L_x_25:
[----:B------:R-:W-:-:S00]  /*5aa0*/  BRA `(.L_x_25) ;  /* 0xfffffffc00fc7947 */ /* 0x000fc0000383ffff */
[----:B------:R-:W-:-:S00]  /*5ab0*/  NOP ;  /* 0x0000000000007918 */ /* 0x000fc00000000000 */
        /* <DEDUP_REMOVED lines=12> */
.L_x_28:


//--------------------- .nv.global.init           --------------------------
	.section	.nv.global.init,"aw",@progbits
.nv.global.init:
	.type		_$_str,@object
	.size		_$_str,(.L_3 - _$_str)
_$_str:
        /*0000*/ 	.byte	0x5f, 0x5f, 0x43, 0x55, 0x44, 0x41, 0x5f, 0x46, 0x54, 0x5a, 0x00
.L_3:


//--------------------- .nv.shared.attn_fwd       --------------------------
	.section	.nv.shared.attn_fwd,"aw",@nobits
	.sectionflags	@""
	.align	16
	.zero		1024


//--------------------- .nv.shared.reserved.0     --------------------------
	.section	.nv.shared.reserved.0,"aw",@nobits
	.align	8
	.weak		__nv_reservedSMEM_offset_0_alias
	.size		__nv_reservedSMEM_offset_0_alias, 0, 64
	.other		__nv_reservedSMEM_offset_0_alias,@"STO_CUDA_RESERVED_SHARED STV_DEFAULT"
__nv_reservedSMEM_offset_0_alias:
	.zero		0
.nv.shared.reserved.0:
	.zero		64
	.weak		__nv_reservedSMEM_allocation_phase
	.type		__nv_reservedSMEM_allocation_phase,@object
	.size		__nv_reservedSMEM_allocation_phase,(.L_0 - __nv_reservedSMEM_allocation_phase)
__nv_reservedSMEM_allocation_phase:
	.zero		1
.L_0:
	.zero		7
	.weak		__nv_reservedSMEM_devtool_atexit_pc
	.type		__nv_reservedSMEM_devtool_atexit_pc,@object
	.size		__nv_reservedSMEM_devtool_atexit_pc,(__nv_reservedSMEM_allocation_mask - __nv_reservedSMEM_devtool_atexit_pc)
__nv_reservedSMEM_devtool_atexit_pc:
	.zero		8
	.weak		__nv_reservedSMEM_allocation_mask
	.type		__nv_reservedSMEM_allocation_mask,@object
	.size		__nv_reservedSMEM_allocation_mask,(.L_2 - __nv_reservedSMEM_allocation_mask)
__nv_reservedSMEM_allocation_mask:
	.zero		4
.L_2:


//--------------------- .nv.constant0.attn_fwd    --------------------------
	.section	.nv.constant0.attn_fwd,"a",@progbits
	.sectionflags	@""
	.align	4
.nv.constant0.attn_fwd:
	.zero		1032


//--------------------- SYMBOLS --------------------------

	.type		.nv.reservedSmem.offset0,@object
	.size		.nv.reservedSmem.offset0,0x4
	.type		.nv.reservedSmem.cap,@object
	.size		.nv.reservedSmem.cap,0x4
